	.target	sm_100a

	.elftype	@"ET_EXEC"


//--------------------- .note.nv.tkinfo           --------------------------
	.section	.note.nv.tkinfo,"",@"SHT_NOTE"
	.sectionflags	@"SHF_NOTE_NV_TKINFO"
	.tkinfo
        /*0018*/ 	.word	0x00000002
        /*0030*/ 	.string	""
        /*0030*/ 	.string	"ptxas"
        /*0030*/ 	.string	"Cuda compilation tools, release 13.0, V13.0.88"
        /*0030*/ 	.string	"Build cuda_13.0.r13.0/compiler.36424714_0"
        /*0030*/ 	.string	"-arch sm_100a -m 64 "



//--------------------- .note.nv.cuinfo           --------------------------
	.section	.note.nv.cuinfo,"",@"SHT_NOTE"
	.sectionflags	@"SHF_NOTE_NV_CUINFO"
        /*0018*/ 	.short	0x0002
        /*001a*/ 	.short	0x0064
        /*001c*/ 	.short	0x0082
	.zero		2


//--------------------- .nv.info                  --------------------------
	.section	.nv.info,"",@"SHT_CUDA_INFO"
	.align	4


	//----- nvinfo : EIATTR_REGCOUNT
	.align		4
        /*0000*/ 	.byte	0x04, 0x2f
        /*0002*/ 	.short	(.L_19 - .L_18)
	.align		4
.L_18:
        /*0004*/ 	.word	index@(_ZN7cutlass13device_kernelINS_4gemm6kernel13GemmUniversalIN4cute5tupleIJiiiiEEENS1_10collective13CollectiveMmaINS1_35MainloopSm100TmaUmmaWarpSpecializedILi4ELi2ELi4ENS5_IJNS4_1CILi2EEESB_NSA_ILi1EEEEEEEENS5_IJNSA_ILi128EEENSA_ILi64EEESF_EEENS_12float_e4m3_tENS5_IJlSC_lEEESI_SJ_NS4_8TiledMMAINS4_8MMA_AtomIJNS4_10MMA_TraitsINS4_25SM100_MMA_F8F6F4_2x1SM_SSEJSI_SI_fSF_SG_NS4_17integral_constantINS4_4UMMA5MajorELSQ_0EEESR_NSO_INSP_7ScaleInELSS_0EEEST_EEEEEENS4_6LayoutINS5_IJSC_SC_SC_EEENS5_IJNSA_ILi0EEESY_SY_EEEEENS5_IJNS4_10UnderscoreES11_S11_EEEEENS4_28SM100_TMA_2SM_LOAD_MULTICASTENS4_14ComposedLayoutINS4_7SwizzleILi3ELi4ELi3EEENS4_18smem_ptr_flag_bitsILi8EEENSW_INS5_IJNSA_ILi8EEESF_EEENS5_IJSF_SC_EEEEEEEvNS4_8identityENS4_18SM100_TMA_2SM_LOADES1E_vS1F_EENS_8epilogue10collective18CollectiveEpilogueINS1I_23Sm100TmaWarpSpecializedILi1ELi1ELi32ELb0ELb0EEEJNS5_IJSG_SG_SF_EEENS5_IJNSW_ISG_SC_EES1O_EEESI_SJ_SI_SJ_NS1I_6fusion15FusionCallbacksIS1M_NS1Q_17LinearCombinationISI_fSI_fLNS_15FloatRoundStyleE2EEES1N_S1P_JEEENS4_5SM1004TMEM4LOAD26SM100_TMEM_LOAD_32dp32b32xENS4_13SM90_TMA_LOADENS15_INS16_ILi2ELi4ELi3EEES19_NSW_INS5_IJS1A_SG_EEENS5_IJSG_SC_EEEEEEENS4_39AutoVectorizingCopyWithAssumedAlignmentILi128EEENS4_14SM90_TMA_STOREES25_S27_S27_EEEvvEEEEvNT_6ParamsE)
        /*0008*/ 	.word	0x0000005a


	//----- nvinfo : EIATTR_FRAME_SIZE
	.align		4
.L_19:
        /*000c*/ 	.byte	0x04, 0x11
        /*000e*/ 	.short	(.L_21 - .L_20)
	.align		4
.L_20:
        /*0010*/ 	.word	index@($__internal_2_$__cuda_sm10x_tcgen05_guardrail_trap_unallocated_columns_being_dealloced)
        /*0014*/ 	.word	0x00000000


	//----- nvinfo : EIATTR_FRAME_SIZE
	.align		4
.L_21:
        /*0018*/ 	.byte	0x04, 0x11
        /*001a*/ 	.short	(.L_23 - .L_22)
	.align		4
.L_22:
        /*001c*/ 	.word	index@($__internal_1_$__cuda_sm10x_tcgen05_guardrail_trap_phase_invalid_during_alloc)
        /*0020*/ 	.word	0x00000000


	//----- nvinfo : EIATTR_FRAME_SIZE
	.align		4
.L_23:
        /*0024*/ 	.byte	0x04, 0x11
        /*0026*/ 	.short	(.L_25 - .L_24)
	.align		4
.L_24:
        /*0028*/ 	.word	index@($__internal_0_$__cuda_sm10x_tcgen05_guardrail_trap_col_being_dealloced_not_returned_by_alloc)
        /*002c*/ 	.word	0x00000000


	//----- nvinfo : EIATTR_FRAME_SIZE
	.align		4
.L_25:
        /*0030*/ 	.byte	0x04, 0x11
        /*0032*/ 	.short	(.L_27 - .L_26)
	.align		4
.L_26:
        /*0034*/ 	.word	index@(_ZN7cutlass13device_kernelINS_4gemm6kernel13GemmUniversalIN4cute5tupleIJiiiiEEENS1_10collective13CollectiveMmaINS1_35MainloopSm100TmaUmmaWarpSpecializedILi4ELi2ELi4ENS5_IJNS4_1CILi2EEESB_NSA_ILi1EEEEEEEENS5_IJNSA_ILi128EEENSA_ILi64EEESF_EEENS_12float_e4m3_tENS5_IJlSC_lEEESI_SJ_NS4_8TiledMMAINS4_8MMA_AtomIJNS4_10MMA_TraitsINS4_25SM100_MMA_F8F6F4_2x1SM_SSEJSI_SI_fSF_SG_NS4_17integral_constantINS4_4UMMA5MajorELSQ_0EEESR_NSO_INSP_7ScaleInELSS_0EEEST_EEEEEENS4_6LayoutINS5_IJSC_SC_SC_EEENS5_IJNSA_ILi0EEESY_SY_EEEEENS5_IJNS4_10UnderscoreES11_S11_EEEEENS4_28SM100_TMA_2SM_LOAD_MULTICASTENS4_14ComposedLayoutINS4_7SwizzleILi3ELi4ELi3EEENS4_18smem_ptr_flag_bitsILi8EEENSW_INS5_IJNSA_ILi8EEESF_EEENS5_IJSF_SC_EEEEEEEvNS4_8identityENS4_18SM100_TMA_2SM_LOADES1E_vS1F_EENS_8epilogue10collective18CollectiveEpilogueINS1I_23Sm100TmaWarpSpecializedILi1ELi1ELi32ELb0ELb0EEEJNS5_IJSG_SG_SF_EEENS5_IJNSW_ISG_SC_EES1O_EEESI_SJ_SI_SJ_NS1I_6fusion15FusionCallbacksIS1M_NS1Q_17LinearCombinationISI_fSI_fLNS_15FloatRoundStyleE2EEES1N_S1P_JEEENS4_5SM1004TMEM4LOAD26SM100_TMEM_LOAD_32dp32b32xENS4_13SM90_TMA_LOADENS15_INS16_ILi2ELi4ELi3EEES19_NSW_INS5_IJS1A_SG_EEENS5_IJSG_SC_EEEEEEENS4_39AutoVectorizingCopyWithAssumedAlignmentILi128EEENS4_14SM90_TMA_STOREES25_S27_S27_EEEvvEEEEvNT_6ParamsE)
        /*0038*/ 	.word	0x00000000


	//----- nvinfo : EIATTR_MIN_STACK_SIZE
	.align		4
.L_27:
        /*003c*/ 	.byte	0x04, 0x12
        /*003e*/ 	.short	(.L_29 - .L_28)
	.align		4
.L_28:
        /*0040*/ 	.word	index@(_ZN7cutlass13device_kernelINS_4gemm6kernel13GemmUniversalIN4cute5tupleIJiiiiEEENS1_10collective13CollectiveMmaINS1_35MainloopSm100TmaUmmaWarpSpecializedILi4ELi2ELi4ENS5_IJNS4_1CILi2EEESB_NSA_ILi1EEEEEEEENS5_IJNSA_ILi128EEENSA_ILi64EEESF_EEENS_12float_e4m3_tENS5_IJlSC_lEEESI_SJ_NS4_8TiledMMAINS4_8MMA_AtomIJNS4_10MMA_TraitsINS4_25SM100_MMA_F8F6F4_2x1SM_SSEJSI_SI_fSF_SG_NS4_17integral_constantINS4_4UMMA5MajorELSQ_0EEESR_NSO_INSP_7ScaleInELSS_0EEEST_EEEEEENS4_6LayoutINS5_IJSC_SC_SC_EEENS5_IJNSA_ILi0EEESY_SY_EEEEENS5_IJNS4_10UnderscoreES11_S11_EEEEENS4_28SM100_TMA_2SM_LOAD_MULTICASTENS4_14ComposedLayoutINS4_7SwizzleILi3ELi4ELi3EEENS4_18smem_ptr_flag_bitsILi8EEENSW_INS5_IJNSA_ILi8EEESF_EEENS5_IJSF_SC_EEEEEEEvNS4_8identityENS4_18SM100_TMA_2SM_LOADES1E_vS1F_EENS_8epilogue10collective18CollectiveEpilogueINS1I_23Sm100TmaWarpSpecializedILi1ELi1ELi32ELb0ELb0EEEJNS5_IJSG_SG_SF_EEENS5_IJNSW_ISG_SC_EES1O_EEESI_SJ_SI_SJ_NS1I_6fusion15FusionCallbacksIS1M_NS1Q_17LinearCombinationISI_fSI_fLNS_15FloatRoundStyleE2EEES1N_S1P_JEEENS4_5SM1004TMEM4LOAD26SM100_TMEM_LOAD_32dp32b32xENS4_13SM90_TMA_LOADENS15_INS16_ILi2ELi4ELi3EEES19_NSW_INS5_IJS1A_SG_EEENS5_IJSG_SC_EEEEEEENS4_39AutoVectorizingCopyWithAssumedAlignmentILi128EEENS4_14SM90_TMA_STOREES25_S27_S27_EEEvvEEEEvNT_6ParamsE)
        /*0044*/ 	.word	0x00000000
.L_29:


//--------------------- .nv.compat                --------------------------
	.section	.nv.compat,"",@"SHT_CUDA_COMPAT_INFO"
	.align	4
        /*0000*/ 	.byte	0x02, 0x09, 0x01, 0x00, 0x02, 0x02, 0x02, 0x00, 0x02, 0x05, 0x05, 0x00, 0x03, 0x07, 0x01, 0x01
        /*0010*/ 	.byte	0x02, 0x03, 0x01, 0x00, 0x02, 0x06, 0x01, 0x00, 0x04, 0x0b, 0x08, 0x00, 0x09, 0x00, 0x00, 0x00
        /*0020*/ 	.byte	0x00, 0x00, 0x00, 0x00


//--------------------- .nv.info._ZN7cutlass13device_kernelINS_4gemm6kernel13GemmUniversalIN4cute5tupleIJiiiiEEENS1_10collective13CollectiveMmaINS1_35MainloopSm100TmaUmmaWarpSpecializedILi4ELi2ELi4ENS5_IJNS4_1CILi2EEESB_NSA_ILi1EEEEEEEENS5_IJNSA_ILi128EEENSA_ILi64EEESF_EEENS_12float_e4m3_tENS5_IJlSC_lEEESI_SJ_NS4_8TiledMMAINS4_8MMA_AtomIJNS4_10MMA_TraitsINS4_25SM100_MMA_F8F6F4_2x1SM_SSEJSI_SI_fSF_SG_NS4_17integral_constantINS4_4UMMA5MajorELSQ_0EEESR_NSO_INSP_7ScaleInELSS_0EEEST_EEEEEENS4_6LayoutINS5_IJSC_SC_SC_EEENS5_IJNSA_ILi0EEESY_SY_EEEEENS5_IJNS4_10UnderscoreES11_S11_EEEEENS4_28SM100_TMA_2SM_LOAD_MULTICASTENS4_14ComposedLayoutINS4_7SwizzleILi3ELi4ELi3EEENS4_18smem_ptr_flag_bitsILi8EEENSW_INS5_IJNSA_ILi8EEESF_EEENS5_IJSF_SC_EEEEEEEvNS4_8identityENS4_18SM100_TMA_2SM_LOADES1E_vS1F_EENS_8epilogue10collective18CollectiveEpilogueINS1I_23Sm100TmaWarpSpecializedILi1ELi1ELi32ELb0ELb0EEEJNS5_IJSG_SG_SF_EEENS5_IJNSW_ISG_SC_EES1O_EEESI_SJ_SI_SJ_NS1I_6fusion15FusionCallbacksIS1M_NS1Q_17LinearCombinationISI_fSI_fLNS_15FloatRoundStyleE2EEES1N_S1P_JEEENS4_5SM1004TMEM4LOAD26SM100_TMEM_LOAD_32dp32b32xENS4_13SM90_TMA_LOADENS15_INS16_ILi2ELi4ELi3EEES19_NSW_INS5_IJS1A_SG_EEENS5_IJSG_SC_EEEEEEENS4_39AutoVectorizingCopyWithAssumedAlignmentILi128EEENS4_14SM90_TMA_STOREES25_S27_S27_EEEvvEEEEvNT_6ParamsE --------------------------
	.section	.nv.info._ZN7cutlass13device_kernelINS_4gemm6kernel13GemmUniversalIN4cute5tupleIJiiiiEEENS1_10collective13CollectiveMmaINS1_35MainloopSm100TmaUmmaWarpSpecializedILi4ELi2ELi4ENS5_IJNS4_1CILi2EEESB_NSA_ILi1EEEEEEEENS5_IJNSA_ILi128EEENSA_ILi64EEESF_EEENS_12float_e4m3_tENS5_IJlSC_lEEESI_SJ_NS4_8TiledMMAINS4_8MMA_AtomIJNS4_10MMA_TraitsINS4_25SM100_MMA_F8F6F4_2x1SM_SSEJSI_SI_fSF_SG_NS4_17integral_constantINS4_4UMMA5MajorELSQ_0EEESR_NSO_INSP_7ScaleInELSS_0EEEST_EEEEEENS4_6LayoutINS5_IJSC_SC_SC_EEENS5_IJNSA_ILi0EEESY_SY_EEEEENS5_IJNS4_10UnderscoreES11_S11_EEEEENS4_28SM100_TMA_2SM_LOAD_MULTICASTENS4_14ComposedLayoutINS4_7SwizzleILi3ELi4ELi3EEENS4_18smem_ptr_flag_bitsILi8EEENSW_INS5_IJNSA_ILi8EEESF_EEENS5_IJSF_SC_EEEEEEEvNS4_8identityENS4_18SM100_TMA_2SM_LOADES1E_vS1F_EENS_8epilogue10collective18CollectiveEpilogueINS1I_23Sm100TmaWarpSpecializedILi1ELi1ELi32ELb0ELb0EEEJNS5_IJSG_SG_SF_EEENS5_IJNSW_ISG_SC_EES1O_EEESI_SJ_SI_SJ_NS1I_6fusion15FusionCallbacksIS1M_NS1Q_17LinearCombinationISI_fSI_fLNS_15FloatRoundStyleE2EEES1N_S1P_JEEENS4_5SM1004TMEM4LOAD26SM100_TMEM_LOAD_32dp32b32xENS4_13SM90_TMA_LOADENS15_INS16_ILi2ELi4ELi3EEES19_NSW_INS5_IJS1A_SG_EEENS5_IJSG_SC_EEEEEEENS4_39AutoVectorizingCopyWithAssumedAlignmentILi128EEENS4_14SM90_TMA_STOREES25_S27_S27_EEEvvEEEEvNT_6ParamsE,"",@"SHT_CUDA_INFO"
	.sectionflags	@""
	.align	4


	//----- nvinfo : EIATTR_CUDA_API_VERSION
	.align		4
        /*0000*/ 	.byte	0x04, 0x37
        /*0002*/ 	.short	(.L_31 - .L_30)
.L_30:
        /*0004*/ 	.word	0x00000082


	//----- nvinfo : EIATTR_KPARAM_INFO
	.align		4
.L_31:
        /*0008*/ 	.byte	0x04, 0x17
        /*000a*/ 	.short	(.L_33 - .L_32)
.L_32:
        /*000c*/ 	.word	0x00000000
        /*0010*/ 	.short	0x0000
        /*0012*/ 	.short	0x0000
        /*0014*/ 	.byte	0x00, 0xf0, 0x01, 0x20


	//----- nvinfo : EIATTR_AT_ENTRY_FRAGMENTS
	.align		4
.L_33:
        /*0018*/ 	.byte	0x04, 0x4f
        /*001a*/ 	.short	(.L_35 - .L_34)


	//   ....[0]....
.L_34:
        /*001c*/ 	.word	0x00000007


	//----- nvinfo : EIATTR_RESERVED_SMEM_USED
	.align		4
.L_35:
        /*0020*/ 	.byte	0x01, 0x41
	.zero		2


	//----- nvinfo : EIATTR_SPARSE_MMA_MASK
	.align		4
        /*0024*/ 	.byte	0x03, 0x50
        /*0026*/ 	.short	0x0000


	//----- nvinfo : EIATTR_TCGEN05_2CTA_USED
	.align		4
        /*0028*/ 	.byte	0x01, 0x52
	.zero		2


	//----- nvinfo : EIATTR_MAXREG_COUNT
	.align		4
        /*002c*/ 	.byte	0x03, 0x1b
        /*002e*/ 	.short	0x00ff


	//----- nvinfo : EIATTR_NUM_BARRIERS
	.align		4
        /*0030*/ 	.byte	0x02, 0x4c
        /*0032*/ 	.byte	0x07
	.zero		1


	//----- nvinfo : EIATTR_EXTERNS
	.align		4
        /*0034*/ 	.byte	0x04, 0x0f
        /*0036*/ 	.short	(.L_37 - .L_36)


	//   ....[0]....
	.align		4
.L_36:
        /*0038*/ 	.word	index@(__assertfail)


	//----- nvinfo : EIATTR_MERCURY_ISA_VERSION
	.align		4
.L_37:
        /*003c*/ 	.byte	0x03, 0x5f
        /*003e*/ 	.short	0x0101


	//----- nvinfo : EIATTR_INT_WARP_WIDE_INSTR_OFFSETS
	.align		4
        /*0040*/ 	.byte	0x04, 0x31
        /*0042*/ 	.short	(.L_39 - .L_38)


	//   ....[0]....
.L_38:
        /*0044*/ 	.word	0x00000d70


	//   ....[1]....
        /*0048*/ 	.word	0x00000e20


	//   ....[2]....
        /*004c*/ 	.word	0x000042c0


	//   ....[3]....
        /*0050*/ 	.word	0x000042f0


	//   ....[4]....
        /*0054*/ 	.word	0x00004310


	//   ....[5]....
        /*0058*/ 	.word	0x00004e50


	//   ....[6]....
        /*005c*/ 	.word	0x00004f00


	//----- nvinfo : EIATTR_COOP_GROUP_MASK_REGIDS
	.align		4
.L_39:
        /*0060*/ 	.byte	0x04, 0x29
        /*0062*/ 	.short	(.L_41 - .L_40)


	//   ....[0]....
.L_40:
        /*0064*/ 	.word	0xffffffff


	//   ....[1]....
        /*0068*/ 	.word	0xffffffff


	//   ....[2]....
        /*006c*/ 	.word	0xffffffff


	//   ....[3]....
        /*0070*/ 	.word	0xffffffff


	//   ....[4]....
        /*0074*/ 	.word	0xffffffff


	//   ....[5]....
        /*0078*/ 	.word	0xffffffff


	//   ....[6]....
        /*007c*/ 	.word	0xffffffff


	//   ....[7]....
        /*0080*/ 	.word	0xffffffff


	//   ....[8]....
        /*0084*/ 	.word	0xffffffff


	//   ....[9]....
        /*0088*/ 	.word	0xffffffff


	//   ....[10]....
        /*008c*/ 	.word	0xffffffff


	//   ....[11]....
        /*0090*/ 	.word	0xffffffff


	//   ....[12]....
        /*0094*/ 	.word	0xffffffff


	//   ....[13]....
        /*0098*/ 	.word	0xffffffff


	//----- nvinfo : EIATTR_COOP_GROUP_INSTR_OFFSETS
	.align		4
.L_41:
        /*009c*/ 	.byte	0x04, 0x28
        /*009e*/ 	.short	(.L_43 - .L_42)


	//   ....[0]....
.L_42:
        /*00a0*/ 	.word	0x000000b0


	//   ....[1]....
        /*00a4*/ 	.word	0x00000510


	//   ....[2]....
        /*00a8*/ 	.word	0x000006e0


	//   ....[3]....
        /*00ac*/ 	.word	0x00000820


	//   ....[4]....
        /*00b0*/ 	.word	0x00000920


	//   ....[5]....
        /*00b4*/ 	.word	0x00000a90


	//   ....[6]....
        /*00b8*/ 	.word	0x00000c30


	//   ....[7]....
        /*00bc*/ 	.word	0x00000e90


	//   ....[8]....
        /*00c0*/ 	.word	0x000021d0


	//   ....[9]....
        /*00c4*/ 	.word	0x000030a0


	//   ....[10]....
        /*00c8*/ 	.word	0x00003570


	//   ....[11]....
        /*00cc*/ 	.word	0x000035a0


	//   ....[12]....
        /*00d0*/ 	.word	0x000041c0


	//   ....[13]....
        /*00d4*/ 	.word	0x000043d0


	//----- nvinfo : EIATTR_VRC_CTA_INIT_COUNT
	.align		4
.L_43:
        /*00d8*/ 	.byte	0x02, 0x4a
        /*00da*/ 	.byte	0x80
	.zero		1


	//----- nvinfo : EIATTR_SYSCALL_OFFSETS
	.align		4
        /*00dc*/ 	.byte	0x04, 0x46
        /*00de*/ 	.short	(.L_45 - .L_44)


	//   ....[0]....
.L_44:
        /*00e0*/ 	.word	0x00005a90


	//   ....[1]....
        /*00e4*/ 	.word	0x00005bd0


	//   ....[2]....
        /*00e8*/ 	.word	0x00006310


	//----- nvinfo : EIATTR_MBARRIER_INSTR_OFFSETS
	.align		4
.L_45:
        /*00ec*/ 	.byte	0x04, 0x39
        /*00ee*/ 	.short	(.L_47 - .L_46)


	//   ....[0]....
.L_46:
        /*00f0*/ 	.word	0x00000650
        /*00f4*/ 	.word	0x000000ff
        /*00f8*/ 	.word	0x00000000
        /*00fc*/ 	.short	0x0100
        /*00fe*/ 	.byte	0x04
	.zero		1


	//   ....[1]....
        /*0100*/ 	.word	0x00000660
        /*0104*/ 	.word	0x000000ff
        /*0108*/ 	.word	0x00000020
        /*010c*/ 	.short	0x0100
        /*010e*/ 	.byte	0x04
	.zero		1


	//   ....[2]....
        /*0110*/ 	.word	0x00000670
        /*0114*/ 	.word	0x000000ff
        /*0118*/ 	.word	0x00000008
        /*011c*/ 	.short	0x0100
        /*011e*/ 	.byte	0x04
	.zero		1


	//   ....[3]....
        /*0120*/ 	.word	0x00000680
        /*0124*/ 	.word	0x000000ff
        /*0128*/ 	.word	0x00000028
        /*012c*/ 	.short	0x0100
        /*012e*/ 	.byte	0x04
	.zero		1


	//   ....[4]....
        /*0130*/ 	.word	0x00000690
        /*0134*/ 	.word	0x000000ff
        /*0138*/ 	.word	0x00000010
        /*013c*/ 	.short	0x0100
        /*013e*/ 	.byte	0x04
	.zero		1


	//   ....[5]....
        /*0140*/ 	.word	0x000006a0
        /*0144*/ 	.word	0x000000ff
        /*0148*/ 	.word	0x00000030
        /*014c*/ 	.short	0x0100
        /*014e*/ 	.byte	0x04
	.zero		1


	//   ....[6]....
        /*0150*/ 	.word	0x000006b0
        /*0154*/ 	.word	0x000000ff
        /*0158*/ 	.word	0x00000018
        /*015c*/ 	.short	0x0100
        /*015e*/ 	.byte	0x04
	.zero		1


	//   ....[7]....
        /*0160*/ 	.word	0x000006c0
        /*0164*/ 	.word	0x000000ff
        /*0168*/ 	.word	0x00000038
        /*016c*/ 	.short	0x0100
        /*016e*/ 	.byte	0x04
	.zero		1


	//   ....[8]....
        /*0170*/ 	.word	0x000007f0
        /*0174*/ 	.word	0x000000ff
        /*0178*/ 	.word	0x00000040
        /*017c*/ 	.short	0x0100
        /*017e*/ 	.byte	0x04
	.zero		1


	//   ....[9]....
        /*0180*/ 	.word	0x00000800
        /*0184*/ 	.word	0x000000ff
        /*0188*/ 	.word	0x00000048
        /*018c*/ 	.short	0x0100
        /*018e*/ 	.byte	0x04
	.zero		1


	//   ....[10]....
        /*0190*/ 	.word	0x000008f0
        /*0194*/ 	.word	0x000000ff
        /*0198*/ 	.word	0x00000050
        /*019c*/ 	.short	0x0100
        /*019e*/ 	.byte	0x06
	.zero		1


	//   ....[11]....
        /*01a0*/ 	.word	0x00000900
        /*01a4*/ 	.word	0x000000ff
        /*01a8*/ 	.word	0x00000058
        /*01ac*/ 	.short	0x0100
        /*01ae*/ 	.byte	0x06
	.zero		1


	//   ....[12]....
        /*01b0*/ 	.word	0x00000a40
        /*01b4*/ 	.word	0x000000ff
        /*01b8*/ 	.word	0x00000060
        /*01bc*/ 	.short	0x0100
        /*01be*/ 	.byte	0x06
	.zero		1


	//   ....[13]....
        /*01c0*/ 	.word	0x00000a50
        /*01c4*/ 	.word	0x000000ff
        /*01c8*/ 	.word	0x00000070
        /*01cc*/ 	.short	0x0100
        /*01ce*/ 	.byte	0x06
	.zero		1


	//   ....[14]....
        /*01d0*/ 	.word	0x00000a60
        /*01d4*/ 	.word	0x000000ff
        /*01d8*/ 	.word	0x00000068
        /*01dc*/ 	.short	0x0100
        /*01de*/ 	.byte	0x06
	.zero		1


	//   ....[15]....
        /*01e0*/ 	.word	0x00000a70
        /*01e4*/ 	.word	0x000000ff
        /*01e8*/ 	.word	0x00000078
        /*01ec*/ 	.short	0x0100
        /*01ee*/ 	.byte	0x06
	.zero		1


	//   ....[16]....
        /*01f0*/ 	.word	0x00000ba0
        /*01f4*/ 	.word	0x000000ff
        /*01f8*/ 	.word	0x00000080
        /*01fc*/ 	.short	0x0100
        /*01fe*/ 	.byte	0x04
	.zero		1


	//   ....[17]....
        /*0200*/ 	.word	0x00000bb0
        /*0204*/ 	.word	0x000000ff
        /*0208*/ 	.word	0x000000a0
        /*020c*/ 	.short	0x0100
        /*020e*/ 	.byte	0x04
	.zero		1


	//   ....[18]....
        /*0210*/ 	.word	0x00000bc0
        /*0214*/ 	.word	0x000000ff
        /*0218*/ 	.word	0x00000088
        /*021c*/ 	.short	0x0100
        /*021e*/ 	.byte	0x04
	.zero		1


	//   ....[19]....
        /*0220*/ 	.word	0x00000bd0
        /*0224*/ 	.word	0x000000ff
        /*0228*/ 	.word	0x000000a8
        /*022c*/ 	.short	0x0100
        /*022e*/ 	.byte	0x04
	.zero		1


	//   ....[20]....
        /*0230*/ 	.word	0x00000be0
        /*0234*/ 	.word	0x000000ff
        /*0238*/ 	.word	0x00000090
        /*023c*/ 	.short	0x0100
        /*023e*/ 	.byte	0x04
	.zero		1


	//   ....[21]....
        /*0240*/ 	.word	0x00000bf0
        /*0244*/ 	.word	0x000000ff
        /*0248*/ 	.word	0x000000b0
        /*024c*/ 	.short	0x0100
        /*024e*/ 	.byte	0x04
	.zero		1


	//   ....[22]....
        /*0250*/ 	.word	0x00000c00
        /*0254*/ 	.word	0x000000ff
        /*0258*/ 	.word	0x00000098
        /*025c*/ 	.short	0x0100
        /*025e*/ 	.byte	0x04
	.zero		1


	//   ....[23]....
        /*0260*/ 	.word	0x00000c10
        /*0264*/ 	.word	0x000000ff
        /*0268*/ 	.word	0x000000b8
        /*026c*/ 	.short	0x0100
        /*026e*/ 	.byte	0x04
	.zero		1


	//   ....[24]....
        /*0270*/ 	.word	0x00000d10
        /*0274*/ 	.word	0x000000ff
        /*0278*/ 	.word	0x000000c0
        /*027c*/ 	.short	0x0100
        /*027e*/ 	.byte	0x04
	.zero		1


	//   ....[25]....
        /*0280*/ 	.word	0x00000d20
        /*0284*/ 	.word	0x000000ff
        /*0288*/ 	.word	0x000000d0
        /*028c*/ 	.short	0x0100
        /*028e*/ 	.byte	0x04
	.zero		1


	//   ....[26]....
        /*0290*/ 	.word	0x00000d30
        /*0294*/ 	.word	0x000000ff
        /*0298*/ 	.word	0x000000c8
        /*029c*/ 	.short	0x0100
        /*029e*/ 	.byte	0x04
	.zero		1


	//   ....[27]....
        /*02a0*/ 	.word	0x00000d40
        /*02a4*/ 	.word	0x000000ff
        /*02a8*/ 	.word	0x000000d8
        /*02ac*/ 	.short	0x0100
        /*02ae*/ 	.byte	0x04
	.zero		1


	//   ....[28]....
        /*02b0*/ 	.word	0x00000e40
        /*02b4*/ 	.word	0x000000ff
        /*02b8*/ 	.word	0x000000e0
        /*02bc*/ 	.short	0x0100
        /*02be*/ 	.byte	0x06
	.zero		1


	//   ....[29]....
        /*02c0*/ 	.word	0x00001a20
        /*02c4*/ 	.word	0x00000000
        /*02c8*/ 	.word	0x000000d0
        /*02cc*/ 	.short	0x010a
        /*02ce*/ 	.byte	0xff
	.zero		1


	//   ....[30]....
        /*02d0*/ 	.word	0x00001a50
        /*02d4*/ 	.word	0x00000000
        /*02d8*/ 	.word	0x000000c0
        /*02dc*/ 	.short	0x0101
        /*02de*/ 	.byte	0xff
	.zero		1


	//   ....[31]....
        /*02e0*/ 	.word	0x00001af0
        /*02e4*/ 	.word	0x000000ff
        /*02e8*/ 	.word	0x00000020
        /*02ec*/ 	.short	0x010a
        /*02ee*/ 	.byte	0x04
	.zero		1


	//   ....[32]....
        /*02f0*/ 	.word	0x00001bc0
        /*02f4*/ 	.word	0x000000ff
        /*02f8*/ 	.word	0x00000020
        /*02fc*/ 	.short	0x010a
        /*02fe*/ 	.byte	0x21
	.zero		1


	//   ....[33]....
        /*0300*/ 	.word	0x00001d70
        /*0304*/ 	.word	0x000000ff
        /*0308*/ 	.word	0x00000020
        /*030c*/ 	.short	0x010a
        /*030e*/ 	.byte	0x05
	.zero		1


	//   ....[34]....
        /*0310*/ 	.word	0x00001e80
        /*0314*/ 	.word	0x000000ff
        /*0318*/ 	.word	0x00000058
        /*031c*/ 	.short	0x0101
        /*031e*/ 	.byte	0x0d
	.zero		1


	//   ....[35]....
        /*0320*/ 	.word	0x00001ea0
        /*0324*/ 	.word	0x000000ff
        /*0328*/ 	.word	0x00000020
        /*032c*/ 	.short	0x010a
        /*032e*/ 	.byte	0x04
	.zero		1


	//   ....[36]....
        /*0330*/ 	.word	0x00001f20
        /*0334*/ 	.word	0x000000ff
        /*0338*/ 	.word	0x00000020
        /*033c*/ 	.short	0x010a
        /*033e*/ 	.byte	0x11
	.zero		1


	//   ....[37]....
        /*0340*/ 	.word	0x000020c0
        /*0344*/ 	.word	0x000000ff
        /*0348*/ 	.word	0x00000020
        /*034c*/ 	.short	0x010a
        /*034e*/ 	.byte	0x05
	.zero		1


	//   ....[38]....
        /*0350*/ 	.word	0x00002200
        /*0354*/ 	.word	0x00000003
        /*0358*/ 	.word	0x00000060
        /*035c*/ 	.short	0x010a
        /*035e*/ 	.byte	0xff
	.zero		1


	//   ....[39]....
        /*0360*/ 	.word	0x00002350
        /*0364*/ 	.word	0x00000000
        /*0368*/ 	.word	0x00000000
        /*036c*/ 	.short	0x0101
        /*036e*/ 	.byte	0xff
	.zero		1


	//   ....[40]....
        /*0370*/ 	.word	0x000028f0
        /*0374*/ 	.word	0x000000ff
        /*0378*/ 	.word	0x00000000
        /*037c*/ 	.short	0x010a
        /*037e*/ 	.byte	0x04
	.zero		1


	//   ....[41]....
        /*0380*/ 	.word	0x00002980
        /*0384*/ 	.word	0x000000ff
        /*0388*/ 	.word	0x00000000
        /*038c*/ 	.short	0x010a
        /*038e*/ 	.byte	0x05
	.zero		1


	//   ....[42]....
        /*0390*/ 	.word	0x00002a10
        /*0394*/ 	.word	0x000000ff
        /*0398*/ 	.word	0x00000000
        /*039c*/ 	.short	0x010a
        /*039e*/ 	.byte	0x05
	.zero		1


	//   ....[43]....
        /*03a0*/ 	.word	0x00002ab0
        /*03a4*/ 	.word	0x00000000
        /*03a8*/ 	.word	0x00000000
        /*03ac*/ 	.short	0x010a
        /*03ae*/ 	.byte	0xff
	.zero		1


	//   ....[44]....
        /*03b0*/ 	.word	0x00002bf0
        /*03b4*/ 	.word	0x00000002
        /*03b8*/ 	.word	0x000000c0
        /*03bc*/ 	.short	0x010a
        /*03be*/ 	.byte	0xff
	.zero		1


	//   ....[45]....
        /*03c0*/ 	.word	0x00002c60
        /*03c4*/ 	.word	0x00000002
        /*03c8*/ 	.word	0x00000000
        /*03cc*/ 	.short	0x0101
        /*03ce*/ 	.byte	0xff
	.zero		1


	//   ....[46]....
        /*03d0*/ 	.word	0x00002c80
        /*03d4*/ 	.word	0x000000ff
        /*03d8*/ 	.word	0x00000070
        /*03dc*/ 	.short	0x010a
        /*03de*/ 	.byte	0x04
	.zero		1


	//   ....[47]....
        /*03e0*/ 	.word	0x00002da0
        /*03e4*/ 	.word	0x00000002
        /*03e8*/ 	.word	0x00000060
        /*03ec*/ 	.short	0x010a
        /*03ee*/ 	.byte	0xff
	.zero		1


	//   ....[48]....
        /*03f0*/ 	.word	0x00002ea0
        /*03f4*/ 	.word	0x00000002
        /*03f8*/ 	.word	0x00000000
        /*03fc*/ 	.short	0x0101
        /*03fe*/ 	.byte	0xff
	.zero		1


	//   ....[49]....
        /*0400*/ 	.word	0x00002f30
        /*0404*/ 	.word	0x000000ff
        /*0408*/ 	.word	0x00000070
        /*040c*/ 	.short	0x0106
        /*040e*/ 	.byte	0x04
	.zero		1


	//   ....[50]....
        /*0410*/ 	.word	0x00002f50
        /*0414*/ 	.word	0x000000ff
        /*0418*/ 	.word	0x00000070
        /*041c*/ 	.short	0x010a
        /*041e*/ 	.byte	0x04
	.zero		1


	//   ....[51]....
        /*0420*/ 	.word	0x00002fe0
        /*0424*/ 	.word	0x000000ff
        /*0428*/ 	.word	0x00000070
        /*042c*/ 	.short	0x0106
        /*042e*/ 	.byte	0x07
	.zero		1


	//   ....[52]....
        /*0430*/ 	.word	0x00003020
        /*0434*/ 	.word	0x00000000
        /*0438*/ 	.word	0x00000070
        /*043c*/ 	.short	0x010a
        /*043e*/ 	.byte	0xff
	.zero		1


	//   ....[53]....
        /*0440*/ 	.word	0x00003270
        /*0444*/ 	.word	0x000000ff
        /*0448*/ 	.word	0x00000008
        /*044c*/ 	.short	0x010a
        /*044e*/ 	.byte	0x05
	.zero		1


	//   ....[54]....
        /*0450*/ 	.word	0x00003290
        /*0454*/ 	.word	0x000000ff
        /*0458*/ 	.word	0x00000008
        /*045c*/ 	.short	0x010a
        /*045e*/ 	.byte	0x05
	.zero		1


	//   ....[55]....
        /*0460*/ 	.word	0x00003420
        /*0464*/ 	.word	0x000000ff
        /*0468*/ 	.word	0x00000008
        /*046c*/ 	.short	0x010a
        /*046e*/ 	.byte	0x05
	.zero		1


	//   ....[56]....
        /*0470*/ 	.word	0x00003440
        /*0474*/ 	.word	0x000000ff
        /*0478*/ 	.word	0x00000008
        /*047c*/ 	.short	0x010a
        /*047e*/ 	.byte	0x05
	.zero		1


	//   ....[57]....
        /*0480*/ 	.word	0x00003500
        /*0484*/ 	.word	0x000000ff
        /*0488*/ 	.word	0x00000000
        /*048c*/ 	.short	0x0101
        /*048e*/ 	.byte	0x04
	.zero		1


	//   ....[58]....
        /*0490*/ 	.word	0x00003840
        /*0494*/ 	.word	0x00000000
        /*0498*/ 	.word	0x00000060
        /*049c*/ 	.short	0x010a
        /*049e*/ 	.byte	0xff
	.zero		1


	//   ....[59]....
        /*04a0*/ 	.word	0x00003900
        /*04a4*/ 	.word	0x00000000
        /*04a8*/ 	.word	0x00000000
        /*04ac*/ 	.short	0x0101
        /*04ae*/ 	.byte	0xff
	.zero		1


	//   ....[60]....
        /*04b0*/ 	.word	0x000039c0
        /*04b4*/ 	.word	0x000000ff
        /*04b8*/ 	.word	0x00000000
        /*04bc*/ 	.short	0x010a
        /*04be*/ 	.byte	0x04
	.zero		1


	//   ....[61]....
        /*04c0*/ 	.word	0x000039d0
        /*04c4*/ 	.word	0x000000ff
        /*04c8*/ 	.word	0x000000a0
        /*04cc*/ 	.short	0x010a
        /*04ce*/ 	.byte	0x1f
	.zero		1


	//   ....[62]....
        /*04d0*/ 	.word	0x00003a80
        /*04d4*/ 	.word	0x000000ff
        /*04d8*/ 	.word	0x00000000
        /*04dc*/ 	.short	0x010a
        /*04de*/ 	.byte	0x05
	.zero		1


	//   ....[63]....
        /*04e0*/ 	.word	0x00003bb0
        /*04e4*/ 	.word	0x000000ff
        /*04e8*/ 	.word	0x00000000
        /*04ec*/ 	.short	0x010a
        /*04ee*/ 	.byte	0x04
	.zero		1


	//   ....[64]....
        /*04f0*/ 	.word	0x00003eb0
        /*04f4*/ 	.word	0x000000ff
        /*04f8*/ 	.word	0x00000000
        /*04fc*/ 	.short	0x010a
        /*04fe*/ 	.byte	0x04
	.zero		1


	//   ....[65]....
        /*0500*/ 	.word	0x00003f40
        /*0504*/ 	.word	0x000000ff
        /*0508*/ 	.word	0x00000000
        /*050c*/ 	.short	0x010a
        /*050e*/ 	.byte	0x05
	.zero		1


	//   ....[66]....
        /*0510*/ 	.word	0x00003fd0
        /*0514*/ 	.word	0x000000ff
        /*0518*/ 	.word	0x00000000
        /*051c*/ 	.short	0x010a
        /*051e*/ 	.byte	0x05
	.zero		1


	//   ....[67]....
        /*0520*/ 	.word	0x00004070
        /*0524*/ 	.word	0x00000000
        /*0528*/ 	.word	0x00000000
        /*052c*/ 	.short	0x010a
        /*052e*/ 	.byte	0xff
	.zero		1


	//   ....[68]....
        /*0530*/ 	.word	0x000040b0
        /*0534*/ 	.word	0x00000000
        /*0538*/ 	.word	0x00000000
        /*053c*/ 	.short	0x010a
        /*053e*/ 	.byte	0xff
	.zero		1


	//   ....[69]....
        /*0540*/ 	.word	0x00004120
        /*0544*/ 	.word	0x000000ff
        /*0548*/ 	.word	0x00000000
        /*054c*/ 	.short	0x0101
        /*054e*/ 	.byte	0x04
	.zero		1


	//   ....[70]....
        /*0550*/ 	.word	0x00004160
        /*0554*/ 	.word	0x000000ff
        /*0558*/ 	.word	0x000000e0
        /*055c*/ 	.short	0x010a
        /*055e*/ 	.byte	0x1a
	.zero		1


	//   ....[71]....
        /*0560*/ 	.word	0x000041b0
        /*0564*/ 	.word	0x000000ff
        /*0568*/ 	.word	0x00000000
        /*056c*/ 	.short	0x0101
        /*056e*/ 	.byte	0x04
	.zero		1


	//   ....[72]....
        /*0570*/ 	.word	0x00004630
        /*0574*/ 	.word	0x00000007
        /*0578*/ 	.word	0x00000060
        /*057c*/ 	.short	0x010a
        /*057e*/ 	.byte	0xff
	.zero		1


	//   ....[73]....
        /*0580*/ 	.word	0x000047a0
        /*0584*/ 	.word	0x00000000
        /*0588*/ 	.word	0x00000000
        /*058c*/ 	.short	0x0101
        /*058e*/ 	.byte	0xff
	.zero		1


	//   ....[74]....
        /*0590*/ 	.word	0x00004c10
        /*0594*/ 	.word	0x000000ff
        /*0598*/ 	.word	0x00000058
        /*059c*/ 	.short	0x010a
        /*059e*/ 	.byte	0x11
	.zero		1


	//   ....[75]....
        /*05a0*/ 	.word	0x00004d90
        /*05a4*/ 	.word	0x000000ff
        /*05a8*/ 	.word	0x00000048
        /*05ac*/ 	.short	0x010a
        /*05ae*/ 	.byte	0x11
	.zero		1


	//   ....[76]....
        /*05b0*/ 	.word	0x00004fa0
        /*05b4*/ 	.word	0x000000ff
        /*05b8*/ 	.word	0x00000040
        /*05bc*/ 	.short	0x010b
        /*05be*/ 	.byte	0x11
	.zero		1


	//   ....[77]....
        /*05c0*/ 	.word	0x00004fb0
        /*05c4*/ 	.word	0x000000ff
        /*05c8*/ 	.word	0x00000000
        /*05cc*/ 	.short	0x0101
        /*05ce*/ 	.byte	0x1b
	.zero		1


	//   ....[78]....
        /*05d0*/ 	.word	0x00004ff0
        /*05d4*/ 	.word	0x00000000
        /*05d8*/ 	.word	0x00000048
        /*05dc*/ 	.short	0x010a
        /*05de*/ 	.byte	0xff
	.zero		1


	//   ....[79]....
        /*05e0*/ 	.word	0x00005360
        /*05e4*/ 	.word	0x00000003
        /*05e8*/ 	.word	0x00000060
        /*05ec*/ 	.short	0x010a
        /*05ee*/ 	.byte	0xff
	.zero		1


	//   ....[80]....
        /*05f0*/ 	.word	0x000054e0
        /*05f4*/ 	.word	0x00000000
        /*05f8*/ 	.word	0x00000000
        /*05fc*/ 	.short	0x0101
        /*05fe*/ 	.byte	0xff
	.zero		1


	//   ....[81]....
        /*0600*/ 	.word	0x00005f40
        /*0604*/ 	.word	0x000000ff
        /*0608*/ 	.word	0x00000040
        /*060c*/ 	.short	0x010a
        /*060e*/ 	.byte	0x2c
	.zero		1


	//   ....[82]....
        /*0610*/ 	.word	0x00005f50
        /*0614*/ 	.word	0x00000052
        /*0618*/ 	.word	0x00000080
        /*061c*/ 	.short	0x010a
        /*061e*/ 	.byte	0xff
	.zero		1


	//   ....[83]....
        /*0620*/ 	.word	0x000060a0
        /*0624*/ 	.word	0x000000ff
        /*0628*/ 	.word	0x00000040
        /*062c*/ 	.short	0x010a
        /*062e*/ 	.byte	0x2c
	.zero		1


	//   ....[84]....
        /*0630*/ 	.word	0x00006190
        /*0634*/ 	.word	0x000000ff
        /*0638*/ 	.word	0x00000000
        /*063c*/ 	.short	0x0101
        /*063e*/ 	.byte	0x04
	.zero		1


	//   ....[85]....
        /*0640*/ 	.word	0x000061f0
        /*0644*/ 	.word	0x00000052
        /*0648*/ 	.word	0x00000080
        /*064c*/ 	.short	0x010a
        /*064e*/ 	.byte	0xff
	.zero		1


	//   ....[86]....
        /*0650*/ 	.word	0x000065d0
        /*0654*/ 	.word	0x00000052
        /*0658*/ 	.word	0x00000000
        /*065c*/ 	.short	0x0101
        /*065e*/ 	.byte	0xff
	.zero		1


	//   ....[87]....
        /*0660*/ 	.word	0x00006e20
        /*0664*/ 	.word	0x00000000
        /*0668*/ 	.word	0x000000d0
        /*066c*/ 	.short	0x010a
        /*066e*/ 	.byte	0xff
	.zero		1


	//   ....[88]....
        /*0670*/ 	.word	0x00006e80
        /*0674*/ 	.word	0x00000000
        /*0678*/ 	.word	0x00000020
        /*067c*/ 	.short	0x010a
        /*067e*/ 	.byte	0xff
	.zero		1


	//   ....[89]....
        /*0680*/ 	.word	0x00006ee0
        /*0684*/ 	.word	0x00000000
        /*0688*/ 	.word	0x00000020
        /*068c*/ 	.short	0x010a
        /*068e*/ 	.byte	0xff
	.zero		1


	//   ....[90]....
        /*0690*/ 	.word	0x00006f30
        /*0694*/ 	.word	0x00000003
        /*0698*/ 	.word	0x00000060
        /*069c*/ 	.short	0x010a
        /*069e*/ 	.byte	0xff
	.zero		1


	//   ....[91]....
        /*06a0*/ 	.word	0x00006f90
        /*06a4*/ 	.word	0x00000000
        /*06a8*/ 	.word	0x00000000
        /*06ac*/ 	.short	0x010a
        /*06ae*/ 	.byte	0xff
	.zero		1


	//   ....[92]....
        /*06b0*/ 	.word	0x00006ff0
        /*06b4*/ 	.word	0x00000000
        /*06b8*/ 	.word	0x00000000
        /*06bc*/ 	.short	0x010a
        /*06be*/ 	.byte	0xff
	.zero		1


	//   ....[93]....
        /*06c0*/ 	.word	0x00007050
        /*06c4*/ 	.word	0x00000000
        /*06c8*/ 	.word	0x00000000
        /*06cc*/ 	.short	0x010a
        /*06ce*/ 	.byte	0xff
	.zero		1


	//   ....[94]....
        /*06d0*/ 	.word	0x000070a0
        /*06d4*/ 	.word	0x00000002
        /*06d8*/ 	.word	0x000000c0
        /*06dc*/ 	.short	0x010a
        /*06de*/ 	.byte	0xff
	.zero		1


	//   ....[95]....
        /*06e0*/ 	.word	0x00007100
        /*06e4*/ 	.word	0x00000002
        /*06e8*/ 	.word	0x00000070
        /*06ec*/ 	.short	0x010a
        /*06ee*/ 	.byte	0xff
	.zero		1


	//   ....[96]....
        /*06f0*/ 	.word	0x00007150
        /*06f4*/ 	.word	0x00000002
        /*06f8*/ 	.word	0x00000060
        /*06fc*/ 	.short	0x010a
        /*06fe*/ 	.byte	0xff
	.zero		1


	//   ....[97]....
        /*0700*/ 	.word	0x000071b0
        /*0704*/ 	.word	0x00000000
        /*0708*/ 	.word	0x00000070
        /*070c*/ 	.short	0x010a
        /*070e*/ 	.byte	0xff
	.zero		1


	//   ....[98]....
        /*0710*/ 	.word	0x00007210
        /*0714*/ 	.word	0x00000005
        /*0718*/ 	.word	0x00000008
        /*071c*/ 	.short	0x010a
        /*071e*/ 	.byte	0xff
	.zero		1


	//   ....[99]....
        /*0720*/ 	.word	0x00007300
        /*0724*/ 	.word	0x00000000
        /*0728*/ 	.word	0x00000008
        /*072c*/ 	.short	0x010a
        /*072e*/ 	.byte	0xff
	.zero		1


	//   ....[100]....
        /*0730*/ 	.word	0x00007350
        /*0734*/ 	.word	0x00000000
        /*0738*/ 	.word	0x00000060
        /*073c*/ 	.short	0x010a
        /*073e*/ 	.byte	0xff
	.zero		1


	//   ....[101]....
        /*0740*/ 	.word	0x000073b0
        /*0744*/ 	.word	0x00000000
        /*0748*/ 	.word	0x000000a0
        /*074c*/ 	.short	0x010a
        /*074e*/ 	.byte	0xff
	.zero		1


	//   ....[102]....
        /*0750*/ 	.word	0x00007410
        /*0754*/ 	.word	0x00000000
        /*0758*/ 	.word	0x00000000
        /*075c*/ 	.short	0x010a
        /*075e*/ 	.byte	0xff
	.zero		1


	//   ....[103]....
        /*0760*/ 	.word	0x00007470
        /*0764*/ 	.word	0x00000000
        /*0768*/ 	.word	0x00000000
        /*076c*/ 	.short	0x010a
        /*076e*/ 	.byte	0xff
	.zero		1


	//   ....[104]....
        /*0770*/ 	.word	0x000074d0
        /*0774*/ 	.word	0x00000000
        /*0778*/ 	.word	0x00000000
        /*077c*/ 	.short	0x010a
        /*077e*/ 	.byte	0xff
	.zero		1


	//   ....[105]....
        /*0780*/ 	.word	0x00007530
        /*0784*/ 	.word	0x00000000
        /*0788*/ 	.word	0x00000000
        /*078c*/ 	.short	0x010a
        /*078e*/ 	.byte	0xff
	.zero		1


	//   ....[106]....
        /*0790*/ 	.word	0x00007590
        /*0794*/ 	.word	0x00000000
        /*0798*/ 	.word	0x000000e0
        /*079c*/ 	.short	0x010a
        /*079e*/ 	.byte	0xff
	.zero		1


	//   ....[107]....
        /*07a0*/ 	.word	0x000075e0
        /*07a4*/ 	.word	0x00000007
        /*07a8*/ 	.word	0x00000060
        /*07ac*/ 	.short	0x010a
        /*07ae*/ 	.byte	0xff
	.zero		1


	//   ....[108]....
        /*07b0*/ 	.word	0x00007640
        /*07b4*/ 	.word	0x00000000
        /*07b8*/ 	.word	0x00000058
        /*07bc*/ 	.short	0x010a
        /*07be*/ 	.byte	0xff
	.zero		1


	//   ....[109]....
        /*07c0*/ 	.word	0x000076a0
        /*07c4*/ 	.word	0x00000000
        /*07c8*/ 	.word	0x00000048
        /*07cc*/ 	.short	0x010a
        /*07ce*/ 	.byte	0xff
	.zero		1


	//   ....[110]....
        /*07d0*/ 	.word	0x000076f0
        /*07d4*/ 	.word	0x00000003
        /*07d8*/ 	.word	0x00000060
        /*07dc*/ 	.short	0x010a
        /*07de*/ 	.byte	0xff
	.zero		1


	//   ....[111]....
        /*07e0*/ 	.word	0x00007750
        /*07e4*/ 	.word	0x00000000
        /*07e8*/ 	.word	0x00000040
        /*07ec*/ 	.short	0x010a
        /*07ee*/ 	.byte	0xff
	.zero		1


	//   ....[112]....
        /*07f0*/ 	.word	0x000077a0
        /*07f4*/ 	.word	0x00000052
        /*07f8*/ 	.word	0x00000080
        /*07fc*/ 	.short	0x010a
        /*07fe*/ 	.byte	0xff
	.zero		1


	//----- nvinfo : EIATTR_NUM_MBARRIERS
	.align		4
.L_47:
        /*0800*/ 	.byte	0x03, 0x38
        /*0802*/ 	.short	0x001d


	//----- nvinfo : EIATTR_EXIT_INSTR_OFFSETS
	.align		4
        /*0804*/ 	.byte	0x04, 0x1c
        /*0806*/ 	.short	(.L_49 - .L_48)


	//   ....[0]....
.L_48:
        /*0808*/ 	.word	0x00002ae0


	//   ....[1]....
        /*080c*/ 	.word	0x00002ff0


	//   ....[2]....
        /*0810*/ 	.word	0x00003050


	//   ....[3]....
        /*0814*/ 	.word	0x000043e0


	//   ....[4]....
        /*0818*/ 	.word	0x00005020


	//   ....[5]....
        /*081c*/ 	.word	0x00005060


	//   ....[6]....
        /*0820*/ 	.word	0x00006e10


	//----- nvinfo : EIATTR_MAX_THREADS
	.align		4
.L_49:
        /*0824*/ 	.byte	0x04, 0x05
        /*0826*/ 	.short	(.L_51 - .L_50)
.L_50:
        /*0828*/ 	.word	0x00000100
        /*082c*/ 	.word	0x00000001
        /*0830*/ 	.word	0x00000001


	//----- nvinfo : EIATTR_CRS_STACK_SIZE
	.align		4
.L_51:
        /*0834*/ 	.byte	0x04, 0x1e
        /*0836*/ 	.short	(.L_53 - .L_52)
.L_52:
        /*0838*/ 	.word	0x00000000


	//----- nvinfo : EIATTR_CBANK_PARAM_SIZE
	.align		4
.L_53:
        /*083c*/ 	.byte	0x03, 0x19
        /*083e*/ 	.short	0x0800


	//----- nvinfo : EIATTR_PARAM_CBANK
	.align		4
        /*0840*/ 	.byte	0x04, 0x0a
        /*0842*/ 	.short	(.L_55 - .L_54)
	.align		4
.L_54:
        /*0844*/ 	.word	index@(.nv.constant0._ZN7cutlass13device_kernelINS_4gemm6kernel13GemmUniversalIN4cute5tupleIJiiiiEEENS1_10collective13CollectiveMmaINS1_35MainloopSm100TmaUmmaWarpSpecializedILi4ELi2ELi4ENS5_IJNS4_1CILi2EEESB_NSA_ILi1EEEEEEEENS5_IJNSA_ILi128EEENSA_ILi64EEESF_EEENS_12float_e4m3_tENS5_IJlSC_lEEESI_SJ_NS4_8TiledMMAINS4_8MMA_AtomIJNS4_10MMA_TraitsINS4_25SM100_MMA_F8F6F4_2x1SM_SSEJSI_SI_fSF_SG_NS4_17integral_constantINS4_4UMMA5MajorELSQ_0EEESR_NSO_INSP_7ScaleInELSS_0EEEST_EEEEEENS4_6LayoutINS5_IJSC_SC_SC_EEENS5_IJNSA_ILi0EEESY_SY_EEEEENS5_IJNS4_10UnderscoreES11_S11_EEEEENS4_28SM100_TMA_2SM_LOAD_MULTICASTENS4_14ComposedLayoutINS4_7SwizzleILi3ELi4ELi3EEENS4_18smem_ptr_flag_bitsILi8EEENSW_INS5_IJNSA_ILi8EEESF_EEENS5_IJSF_SC_EEEEEEEvNS4_8identityENS4_18SM100_TMA_2SM_LOADES1E_vS1F_EENS_8epilogue10collective18CollectiveEpilogueINS1I_23Sm100TmaWarpSpecializedILi1ELi1ELi32ELb0ELb0EEEJNS5_IJSG_SG_SF_EEENS5_IJNSW_ISG_SC_EES1O_EEESI_SJ_SI_SJ_NS1I_6fusion15FusionCallbacksIS1M_NS1Q_17LinearCombinationISI_fSI_fLNS_15FloatRoundStyleE2EEES1N_S1P_JEEENS4_5SM1004TMEM4LOAD26SM100_TMEM_LOAD_32dp32b32xENS4_13SM90_TMA_LOADENS15_INS16_ILi2ELi4ELi3EEES19_NSW_INS5_IJS1A_SG_EEENS5_IJSG_SC_EEEEEEENS4_39AutoVectorizingCopyWithAssumedAlignmentILi128EEENS4_14SM90_TMA_STOREES25_S27_S27_EEEvvEEEEvNT_6ParamsE)
        /*0848*/ 	.short	0x0380
        /*084a*/ 	.short	0x0800


	//----- nvinfo : EIATTR_SW_WAR
	.align		4
.L_55:
        /*084c*/ 	.byte	0x04, 0x36
        /*084e*/ 	.short	(.L_57 - .L_56)
.L_56:
        /*0850*/ 	.word	0x00000008
.L_57:


//--------------------- .nv.callgraph             --------------------------
	.section	.nv.callgraph,"",@"SHT_CUDA_CALLGRAPH"
	.align	4
	.sectionentsize	8
	.align		4
        /*0000*/ 	.word	0x00000000
	.align		4
        /*0004*/ 	.word	0xffffffff
	.align		4
        /*0008*/ 	.word	index@(_ZN7cutlass13device_kernelINS_4gemm6kernel13GemmUniversalIN4cute5tupleIJiiiiEEENS1_10collective13CollectiveMmaINS1_35MainloopSm100TmaUmmaWarpSpecializedILi4ELi2ELi4ENS5_IJNS4_1CILi2EEESB_NSA_ILi1EEEEEEEENS5_IJNSA_ILi128EEENSA_ILi64EEESF_EEENS_12float_e4m3_tENS5_IJlSC_lEEESI_SJ_NS4_8TiledMMAINS4_8MMA_AtomIJNS4_10MMA_TraitsINS4_25SM100_MMA_F8F6F4_2x1SM_SSEJSI_SI_fSF_SG_NS4_17integral_constantINS4_4UMMA5MajorELSQ_0EEESR_NSO_INSP_7ScaleInELSS_0EEEST_EEEEEENS4_6LayoutINS5_IJSC_SC_SC_EEENS5_IJNSA_ILi0EEESY_SY_EEEEENS5_IJNS4_10UnderscoreES11_S11_EEEEENS4_28SM100_TMA_2SM_LOAD_MULTICASTENS4_14ComposedLayoutINS4_7SwizzleILi3ELi4ELi3EEENS4_18smem_ptr_flag_bitsILi8EEENSW_INS5_IJNSA_ILi8EEESF_EEENS5_IJSF_SC_EEEEEEEvNS4_8identityENS4_18SM100_TMA_2SM_LOADES1E_vS1F_EENS_8epilogue10collective18CollectiveEpilogueINS1I_23Sm100TmaWarpSpecializedILi1ELi1ELi32ELb0ELb0EEEJNS5_IJSG_SG_SF_EEENS5_IJNSW_ISG_SC_EES1O_EEESI_SJ_SI_SJ_NS1I_6fusion15FusionCallbacksIS1M_NS1Q_17LinearCombinationISI_fSI_fLNS_15FloatRoundStyleE2EEES1N_S1P_JEEENS4_5SM1004TMEM4LOAD26SM100_TMEM_LOAD_32dp32b32xENS4_13SM90_TMA_LOADENS15_INS16_ILi2ELi4ELi3EEES19_NSW_INS5_IJS1A_SG_EEENS5_IJSG_SC_EEEEEEENS4_39AutoVectorizingCopyWithAssumedAlignmentILi128EEENS4_14SM90_TMA_STOREES25_S27_S27_EEEvvEEEEvNT_6ParamsE)
	.align		4
        /*000c*/ 	.word	index@(__assertfail)
	.align		4
        /*0010*/ 	.word	0x00000000
	.align		4
        /*0014*/ 	.word	0xfffffffe
	.align		4
        /*0018*/ 	.word	0x00000000
	.align		4
        /*001c*/ 	.word	0xfffffffd
	.align		4
        /*0020*/ 	.word	0x00000000
	.align		4
        /*0024*/ 	.word	0xfffffffc


//--------------------- .nv.constant4             --------------------------
	.section	.nv.constant4,"a",@progbits
	.align	8
	.align		8
.nv.constant4:
        /*0000*/ 	.dword	__assertfail
	.align		8
        /*0008*/ 	.dword	__unnamed_1
	.align		8
        /*0010*/ 	.dword	__unnamed_2
	.align		8
        /*0018*/ 	.dword	_ZN39_INTERNAL_7cab7022_4_k_cu_1d01a7c2_86254cuda3std3__45__cpo5beginE
	.align		8
        /*0020*/ 	.dword	_ZN39_INTERNAL_7cab7022_4_k_cu_1d01a7c2_86254cuda3std3__45__cpo3endE
	.align		8
        /*0028*/ 	.dword	_ZN39_INTERNAL_7cab7022_4_k_cu_1d01a7c2_86254cuda3std3__45__cpo6cbeginE
	.align		8
        /*0030*/ 	.dword	_ZN39_INTERNAL_7cab7022_4_k_cu_1d01a7c2_86254cuda3std3__45__cpo4cendE
	.align		8
        /*0038*/ 	.dword	_ZN39_INTERNAL_7cab7022_4_k_cu_1d01a7c2_86254cuda3std3__441_GLOBAL__N__7cab7022_4_k_cu_1d01a7c2_86256ignoreE
	.align		8
        /*0040*/ 	.dword	_ZN39_INTERNAL_7cab7022_4_k_cu_1d01a7c2_86254cuda3std3__419piecewise_constructE
	.align		8
        /*0048*/ 	.dword	_ZN39_INTERNAL_7cab7022_4_k_cu_1d01a7c2_86254cuda3std3__48in_placeE
	.align		8
        /*0050*/ 	.dword	_ZN39_INTERNAL_7cab7022_4_k_cu_1d01a7c2_86254cuda3std6ranges3__45__cpo4swapE
	.align		8
        /*0058*/ 	.dword	_ZN39_INTERNAL_7cab7022_4_k_cu_1d01a7c2_86254cuda3std6ranges3__45__cpo9iter_moveE
	.align		8
        /*0060*/ 	.dword	_ZN39_INTERNAL_7cab7022_4_k_cu_1d01a7c2_86254cute7productE
	.align		8
        /*0068*/ 	.dword	_ZN39_INTERNAL_7cab7022_4_k_cu_1d01a7c2_86254cute1_E
	.align		8
        /*0070*/ 	.dword	$str$25
	.align		8
        /*0078*/ 	.dword	$str$26
	.align		8
        /*0080*/ 	.dword	$str$27
	.align		8
        /*0088*/ 	.dword	$str$28


//--------------------- .text._ZN7cutlass13device_kernelINS_4gemm6kernel13GemmUniversalIN4cute5tupleIJiiiiEEENS1_10collective13CollectiveMmaINS1_35MainloopSm100TmaUmmaWarpSpecializedILi4ELi2ELi4ENS5_IJNS4_1CILi2EEESB_NSA_ILi1EEEEEEEENS5_IJNSA_ILi128EEENSA_ILi64EEESF_EEENS_12float_e4m3_tENS5_IJlSC_lEEESI_SJ_NS4_8TiledMMAINS4_8MMA_AtomIJNS4_10MMA_TraitsINS4_25SM100_MMA_F8F6F4_2x1SM_SSEJSI_SI_fSF_SG_NS4_17integral_constantINS4_4UMMA5MajorELSQ_0EEESR_NSO_INSP_7ScaleInELSS_0EEEST_EEEEEENS4_6LayoutINS5_IJSC_SC_SC_EEENS5_IJNSA_ILi0EEESY_SY_EEEEENS5_IJNS4_10UnderscoreES11_S11_EEEEENS4_28SM100_TMA_2SM_LOAD_MULTICASTENS4_14ComposedLayoutINS4_7SwizzleILi3ELi4ELi3EEENS4_18smem_ptr_flag_bitsILi8EEENSW_INS5_IJNSA_ILi8EEESF_EEENS5_IJSF_SC_EEEEEEEvNS4_8identityENS4_18SM100_TMA_2SM_LOADES1E_vS1F_EENS_8epilogue10collective18CollectiveEpilogueINS1I_23Sm100TmaWarpSpecializedILi1ELi1ELi32ELb0ELb0EEEJNS5_IJSG_SG_SF_EEENS5_IJNSW_ISG_SC_EES1O_EEESI_SJ_SI_SJ_NS1I_6fusion15FusionCallbacksIS1M_NS1Q_17LinearCombinationISI_fSI_fLNS_15FloatRoundStyleE2EEES1N_S1P_JEEENS4_5SM1004TMEM4LOAD26SM100_TMEM_LOAD_32dp32b32xENS4_13SM90_TMA_LOADENS15_INS16_ILi2ELi4ELi3EEES19_NSW_INS5_IJS1A_SG_EEENS5_IJSG_SC_EEEEEEENS4_39AutoVectorizingCopyWithAssumedAlignmentILi128EEENS4_14SM90_TMA_STOREES25_S27_S27_EEEvvEEEEvNT_6ParamsE --------------------------
	.section	.text._ZN7cutlass13device_kernelINS_4gemm6kernel13GemmUniversalIN4cute5tupleIJiiiiEEENS1_10collective13CollectiveMmaINS1_35MainloopSm100TmaUmmaWarpSpecializedILi4ELi2ELi4ENS5_IJNS4_1CILi2EEESB_NSA_ILi1EEEEEEEENS5_IJNSA_ILi128EEENSA_ILi64EEESF_EEENS_12float_e4m3_tENS5_IJlSC_lEEESI_SJ_NS4_8TiledMMAINS4_8MMA_AtomIJNS4_10MMA_TraitsINS4_25SM100_MMA_F8F6F4_2x1SM_SSEJSI_SI_fSF_SG_NS4_17integral_constantINS4_4UMMA5MajorELSQ_0EEESR_NSO_INSP_7ScaleInELSS_0EEEST_EEEEEENS4_6LayoutINS5_IJSC_SC_SC_EEENS5_IJNSA_ILi0EEESY_SY_EEEEENS5_IJNS4_10UnderscoreES11_S11_EEEEENS4_28SM100_TMA_2SM_LOAD_MULTICASTENS4_14ComposedLayoutINS4_7SwizzleILi3ELi4ELi3EEENS4_18smem_ptr_flag_bitsILi8EEENSW_INS5_IJNSA_ILi8EEESF_EEENS5_IJSF_SC_EEEEEEEvNS4_8identityENS4_18SM100_TMA_2SM_LOADES1E_vS1F_EENS_8epilogue10collective18CollectiveEpilogueINS1I_23Sm100TmaWarpSpecializedILi1ELi1ELi32ELb0ELb0EEEJNS5_IJSG_SG_SF_EEENS5_IJNSW_ISG_SC_EES1O_EEESI_SJ_SI_SJ_NS1I_6fusion15FusionCallbacksIS1M_NS1Q_17LinearCombinationISI_fSI_fLNS_15FloatRoundStyleE2EEES1N_S1P_JEEENS4_5SM1004TMEM4LOAD26SM100_TMEM_LOAD_32dp32b32xENS4_13SM90_TMA_LOADENS15_INS16_ILi2ELi4ELi3EEES19_NSW_INS5_IJS1A_SG_EEENS5_IJSG_SC_EEEEEEENS4_39AutoVectorizingCopyWithAssumedAlignmentILi128EEENS4_14SM90_TMA_STOREES25_S27_S27_EEEvvEEEEvNT_6ParamsE,"ax",@progbits
	.align	128
.text._ZN7cutlass13device_kernelINS_4gemm6kernel13GemmUniversalIN4cute5tupleIJiiiiEEENS1_10collective13CollectiveMmaINS1_35MainloopSm100TmaUmmaWarpSpecializedILi4ELi2ELi4ENS5_IJNS4_1CILi2EEESB_NSA_ILi1EEEEEEEENS5_IJNSA_ILi128EEENSA_ILi64EEESF_EEENS_12float_e4m3_tENS5_IJlSC_lEEESI_SJ_NS4_8TiledMMAINS4_8MMA_AtomIJNS4_10MMA_TraitsINS4_25SM100_MMA_F8F6F4_2x1SM_SSEJSI_SI_fSF_SG_NS4_17integral_constantINS4_4UMMA5MajorELSQ_0EEESR_NSO_INSP_7ScaleInELSS_0EEEST_EEEEEENS4_6LayoutINS5_IJSC_SC_SC_EEENS5_IJNSA_ILi0EEESY_SY_EEEEENS5_IJNS4_10UnderscoreES11_S11_EEEEENS4_28SM100_TMA_2SM_LOAD_MULTICASTENS4_14ComposedLayoutINS4_7SwizzleILi3ELi4ELi3EEENS4_18smem_ptr_flag_bitsILi8EEENSW_INS5_IJNSA_ILi8EEESF_EEENS5_IJSF_SC_EEEEEEEvNS4_8identityENS4_18SM100_TMA_2SM_LOADES1E_vS1F_EENS_8epilogue10collective18CollectiveEpilogueINS1I_23Sm100TmaWarpSpecializedILi1ELi1ELi32ELb0ELb0EEEJNS5_IJSG_SG_SF_EEENS5_IJNSW_ISG_SC_EES1O_EEESI_SJ_SI_SJ_NS1I_6fusion15FusionCallbacksIS1M_NS1Q_17LinearCombinationISI_fSI_fLNS_15FloatRoundStyleE2EEES1N_S1P_JEEENS4_5SM1004TMEM4LOAD26SM100_TMEM_LOAD_32dp32b32xENS4_13SM90_TMA_LOADENS15_INS16_ILi2ELi4ELi3EEES19_NSW_INS5_IJS1A_SG_EEENS5_IJSG_SC_EEEEEEENS4_39AutoVectorizingCopyWithAssumedAlignmentILi128EEENS4_14SM90_TMA_STOREES25_S27_S27_EEEvvEEEEvNT_6ParamsE:
        .type           _ZN7cutlass13device_kernelINS_4gemm6kernel13GemmUniversalIN4cute5tupleIJiiiiEEENS1_10collective13CollectiveMmaINS1_35MainloopSm100TmaUmmaWarpSpecializedILi4ELi2ELi4ENS5_IJNS4_1CILi2EEESB_NSA_ILi1EEEEEEEENS5_IJNSA_ILi128EEENSA_ILi64EEESF_EEENS_12float_e4m3_tENS5_IJlSC_lEEESI_SJ_NS4_8TiledMMAINS4_8MMA_AtomIJNS4_10MMA_TraitsINS4_25SM100_MMA_F8F6F4_2x1SM_SSEJSI_SI_fSF_SG_NS4_17integral_constantINS4_4UMMA5MajorELSQ_0EEESR_NSO_INSP_7ScaleInELSS_0EEEST_EEEEEENS4_6LayoutINS5_IJSC_SC_SC_EEENS5_IJNSA_ILi0EEESY_SY_EEEEENS5_IJNS4_10UnderscoreES11_S11_EEEEENS4_28SM100_TMA_2SM_LOAD_MULTICASTENS4_14ComposedLayoutINS4_7SwizzleILi3ELi4ELi3EEENS4_18smem_ptr_flag_bitsILi8EEENSW_INS5_IJNSA_ILi8EEESF_EEENS5_IJSF_SC_EEEEEEEvNS4_8identityENS4_18SM100_TMA_2SM_LOADES1E_vS1F_EENS_8epilogue10collective18CollectiveEpilogueINS1I_23Sm100TmaWarpSpecializedILi1ELi1ELi32ELb0ELb0EEEJNS5_IJSG_SG_SF_EEENS5_IJNSW_ISG_SC_EES1O_EEESI_SJ_SI_SJ_NS1I_6fusion15FusionCallbacksIS1M_NS1Q_17LinearCombinationISI_fSI_fLNS_15FloatRoundStyleE2EEES1N_S1P_JEEENS4_5SM1004TMEM4LOAD26SM100_TMEM_LOAD_32dp32b32xENS4_13SM90_TMA_LOADENS15_INS16_ILi2ELi4ELi3EEES19_NSW_INS5_IJS1A_SG_EEENS5_IJSG_SC_EEEEEEENS4_39AutoVectorizingCopyWithAssumedAlignmentILi128EEENS4_14SM90_TMA_STOREES25_S27_S27_EEEvvEEEEvNT_6ParamsE,@function
        .size           _ZN7cutlass13device_kernelINS_4gemm6kernel13GemmUniversalIN4cute5tupleIJiiiiEEENS1_10collective13CollectiveMmaINS1_35MainloopSm100TmaUmmaWarpSpecializedILi4ELi2ELi4ENS5_IJNS4_1CILi2EEESB_NSA_ILi1EEEEEEEENS5_IJNSA_ILi128EEENSA_ILi64EEESF_EEENS_12float_e4m3_tENS5_IJlSC_lEEESI_SJ_NS4_8TiledMMAINS4_8MMA_AtomIJNS4_10MMA_TraitsINS4_25SM100_MMA_F8F6F4_2x1SM_SSEJSI_SI_fSF_SG_NS4_17integral_constantINS4_4UMMA5MajorELSQ_0EEESR_NSO_INSP_7ScaleInELSS_0EEEST_EEEEEENS4_6LayoutINS5_IJSC_SC_SC_EEENS5_IJNSA_ILi0EEESY_SY_EEEEENS5_IJNS4_10UnderscoreES11_S11_EEEEENS4_28SM100_TMA_2SM_LOAD_MULTICASTENS4_14ComposedLayoutINS4_7SwizzleILi3ELi4ELi3EEENS4_18smem_ptr_flag_bitsILi8EEENSW_INS5_IJNSA_ILi8EEESF_EEENS5_IJSF_SC_EEEEEEEvNS4_8identityENS4_18SM100_TMA_2SM_LOADES1E_vS1F_EENS_8epilogue10collective18CollectiveEpilogueINS1I_23Sm100TmaWarpSpecializedILi1ELi1ELi32ELb0ELb0EEEJNS5_IJSG_SG_SF_EEENS5_IJNSW_ISG_SC_EES1O_EEESI_SJ_SI_SJ_NS1I_6fusion15FusionCallbacksIS1M_NS1Q_17LinearCombinationISI_fSI_fLNS_15FloatRoundStyleE2EEES1N_S1P_JEEENS4_5SM1004TMEM4LOAD26SM100_TMEM_LOAD_32dp32b32xENS4_13SM90_TMA_LOADENS15_INS16_ILi2ELi4ELi3EEES19_NSW_INS5_IJS1A_SG_EEENS5_IJSG_SC_EEEEEEENS4_39AutoVectorizingCopyWithAssumedAlignmentILi128EEENS4_14SM90_TMA_STOREES25_S27_S27_EEEvvEEEEvNT_6ParamsE,(.L_x_149 - _ZN7cutlass13device_kernelINS_4gemm6kernel13GemmUniversalIN4cute5tupleIJiiiiEEENS1_10collective13CollectiveMmaINS1_35MainloopSm100TmaUmmaWarpSpecializedILi4ELi2ELi4ENS5_IJNS4_1CILi2EEESB_NSA_ILi1EEEEEEEENS5_IJNSA_ILi128EEENSA_ILi64EEESF_EEENS_12float_e4m3_tENS5_IJlSC_lEEESI_SJ_NS4_8TiledMMAINS4_8MMA_AtomIJNS4_10MMA_TraitsINS4_25SM100_MMA_F8F6F4_2x1SM_SSEJSI_SI_fSF_SG_NS4_17integral_constantINS4_4UMMA5MajorELSQ_0EEESR_NSO_INSP_7ScaleInELSS_0EEEST_EEEEEENS4_6LayoutINS5_IJSC_SC_SC_EEENS5_IJNSA_ILi0EEESY_SY_EEEEENS5_IJNS4_10UnderscoreES11_S11_EEEEENS4_28SM100_TMA_2SM_LOAD_MULTICASTENS4_14ComposedLayoutINS4_7SwizzleILi3ELi4ELi3EEENS4_18smem_ptr_flag_bitsILi8EEENSW_INS5_IJNSA_ILi8EEESF_EEENS5_IJSF_SC_EEEEEEEvNS4_8identityENS4_18SM100_TMA_2SM_LOADES1E_vS1F_EENS_8epilogue10collective18CollectiveEpilogueINS1I_23Sm100TmaWarpSpecializedILi1ELi1ELi32ELb0ELb0EEEJNS5_IJSG_SG_SF_EEENS5_IJNSW_ISG_SC_EES1O_EEESI_SJ_SI_SJ_NS1I_6fusion15FusionCallbacksIS1M_NS1Q_17LinearCombinationISI_fSI_fLNS_15FloatRoundStyleE2EEES1N_S1P_JEEENS4_5SM1004TMEM4LOAD26SM100_TMEM_LOAD_32dp32b32xENS4_13SM90_TMA_LOADENS15_INS16_ILi2ELi4ELi3EEES19_NSW_INS5_IJS1A_SG_EEENS5_IJSG_SC_EEEEEEENS4_39AutoVectorizingCopyWithAssumedAlignmentILi128EEENS4_14SM90_TMA_STOREES25_S27_S27_EEEvvEEEEvNT_6ParamsE)
        .other          _ZN7cutlass13device_kernelINS_4gemm6kernel13GemmUniversalIN4cute5tupleIJiiiiEEENS1_10collective13CollectiveMmaINS1_35MainloopSm100TmaUmmaWarpSpecializedILi4ELi2ELi4ENS5_IJNS4_1CILi2EEESB_NSA_ILi1EEEEEEEENS5_IJNSA_ILi128EEENSA_ILi64EEESF_EEENS_12float_e4m3_tENS5_IJlSC_lEEESI_SJ_NS4_8TiledMMAINS4_8MMA_AtomIJNS4_10MMA_TraitsINS4_25SM100_MMA_F8F6F4_2x1SM_SSEJSI_SI_fSF_SG_NS4_17integral_constantINS4_4UMMA5MajorELSQ_0EEESR_NSO_INSP_7ScaleInELSS_0EEEST_EEEEEENS4_6LayoutINS5_IJSC_SC_SC_EEENS5_IJNSA_ILi0EEESY_SY_EEEEENS5_IJNS4_10UnderscoreES11_S11_EEEEENS4_28SM100_TMA_2SM_LOAD_MULTICASTENS4_14ComposedLayoutINS4_7SwizzleILi3ELi4ELi3EEENS4_18smem_ptr_flag_bitsILi8EEENSW_INS5_IJNSA_ILi8EEESF_EEENS5_IJSF_SC_EEEEEEEvNS4_8identityENS4_18SM100_TMA_2SM_LOADES1E_vS1F_EENS_8epilogue10collective18CollectiveEpilogueINS1I_23Sm100TmaWarpSpecializedILi1ELi1ELi32ELb0ELb0EEEJNS5_IJSG_SG_SF_EEENS5_IJNSW_ISG_SC_EES1O_EEESI_SJ_SI_SJ_NS1I_6fusion15FusionCallbacksIS1M_NS1Q_17LinearCombinationISI_fSI_fLNS_15FloatRoundStyleE2EEES1N_S1P_JEEENS4_5SM1004TMEM4LOAD26SM100_TMEM_LOAD_32dp32b32xENS4_13SM90_TMA_LOADENS15_INS16_ILi2ELi4ELi3EEES19_NSW_INS5_IJS1A_SG_EEENS5_IJSG_SC_EEEEEEENS4_39AutoVectorizingCopyWithAssumedAlignmentILi128EEENS4_14SM90_TMA_STOREES25_S27_S27_EEEvvEEEEvNT_6ParamsE,@"STO_CUDA_ENTRY STV_DEFAULT"
_ZN7cutlass13device_kernelINS_4gemm6kernel13GemmUniversalIN4cute5tupleIJiiiiEEENS1_10collective13CollectiveMmaINS1_35MainloopSm100TmaUmmaWarpSpecializedILi4ELi2ELi4ENS5_IJNS4_1CILi2EEESB_NSA_ILi1EEEEEEEENS5_IJNSA_ILi128EEENSA_ILi64EEESF_EEENS_12float_e4m3_tENS5_IJlSC_lEEESI_SJ_NS4_8TiledMMAINS4_8MMA_AtomIJNS4_10MMA_TraitsINS4_25SM100_MMA_F8F6F4_2x1SM_SSEJSI_SI_fSF_SG_NS4_17integral_constantINS4_4UMMA5MajorELSQ_0EEESR_NSO_INSP_7ScaleInELSS_0EEEST_EEEEEENS4_6LayoutINS5_IJSC_SC_SC_EEENS5_IJNSA_ILi0EEESY_SY_EEEEENS5_IJNS4_10UnderscoreES11_S11_EEEEENS4_28SM100_TMA_2SM_LOAD_MULTICASTENS4_14ComposedLayoutINS4_7SwizzleILi3ELi4ELi3EEENS4_18smem_ptr_flag_bitsILi8EEENSW_INS5_IJNSA_ILi8EEESF_EEENS5_IJSF_SC_EEEEEEEvNS4_8identityENS4_18SM100_TMA_2SM_LOADES1E_vS1F_EENS_8epilogue10collective18CollectiveEpilogueINS1I_23Sm100TmaWarpSpecializedILi1ELi1ELi32ELb0ELb0EEEJNS5_IJSG_SG_SF_EEENS5_IJNSW_ISG_SC_EES1O_EEESI_SJ_SI_SJ_NS1I_6fusion15FusionCallbacksIS1M_NS1Q_17LinearCombinationISI_fSI_fLNS_15FloatRoundStyleE2EEES1N_S1P_JEEENS4_5SM1004TMEM4LOAD26SM100_TMEM_LOAD_32dp32b32xENS4_13SM90_TMA_LOADENS15_INS16_ILi2ELi4ELi3EEES19_NSW_INS5_IJS1A_SG_EEENS5_IJSG_SC_EEEEEEENS4_39AutoVectorizingCopyWithAssumedAlignmentILi128EEENS4_14SM90_TMA_STOREES25_S27_S27_EEEvvEEEEvNT_6ParamsE:
[----:B------:R-:W1:Y:S01]  /*0000*/  LDC R1, c[0x0][0x37c] ;  /* 0x0000df00ff017b82 */ /* 0x000e620000000800 */
[----:B------:R-:W2:Y:S01]  /*0010*/  S2R R69, SR_TID.X ;  /* 0x0000000000457919 */ /* 0x000ea20000002100 */
[----:B------:R-:W3:Y:S06]  /*0020*/  LDCU.64 UR8, c[0x0][0x890] ;  /* 0x00011200ff0877ac */ /* 0x000eec0008000a00 */
[----:B------:R-:W4:Y:S01]  /*0030*/  S2UR UR4, SR_CgaCtaId ;  /* 0x00000000000479c3 */ /* 0x000f220000008800 */
[----:B------:R-:W-:Y:S02]  /*0040*/  PRMT R80, RZ, 0x7610, R80 ;  /* 0x00007610ff507816 */ /* 0x000fe40000000050 */
[----:B------:R-:W-:Y:S01]  /*0050*/  ELECT P1, URZ, PT ;  /* 0x0000000000ff782f */ /* 0x000fe20003820000 */
[----:B---3--:R-:W-:-:S04]  /*0060*/  UISETP.NE.U32.AND UP0, UPT, UR8, URZ, UPT ;  /* 0x000000ff0800728c */ /* 0x008fc8000bf05070 */
[----:B------:R-:W-:Y:S02]  /*0070*/  UISETP.NE.AND.EX UP0, UPT, UR9, URZ, UPT, UP0 ;  /* 0x000000ff0900728c */ /* 0x000fe4000bf05300 */
[----:B----4-:R-:W-:Y:S02]  /*0080*/  ULOP3.LUT UR48, UR4, 0x1, URZ, 0xc0, !UPT ;  /* 0x0000000104307892 */ /* 0x010fe4000f8ec0ff */
[----:B------:R-:W-:Y:S01]  /*0090*/  ULOP3.LUT UR47, UR4, 0x1, URZ, 0x3c, !UPT ;  /* 0x00000001042f7892 */ /* 0x000fe2000f8e3cff */
[----:B--2---:R-:W-:-:S05]  /*00a0*/  SHF.R.U32.HI R81, RZ, 0x5, R69 ;  /* 0x00000005ff517819 */ /* 0x004fca0000011645 */
[----:B------:R-:W2:Y:S02]  /*00b0*/  SHFL.IDX PT, R0, R81, RZ, 0x1f ;  /* 0x00001fff51007589 */ /* 0x000ea400000e0000 */
[----:B--2---:R-:W-:Y:S01]  /*00c0*/  R2UR UR13, R0 ;  /* 0x00000000000d72ca */ /* 0x004fe200000e0000 */
[----:B-1----:R-:W-:-:S14]  /*00d0*/  BRA.U UP0, `(.L_x_0) ;  /* 0x0000000100307547 */ /* 0x002fdc000b800000 */
[----:B------:R-:W1:Y:S02]  /*00e0*/  LDCU.64 UR4, c[0x0][0x888] ;  /* 0x00011100ff0477ac */ /* 0x000e640008000a00 */
[----:B-1----:R-:W-:-:S04]  /*00f0*/  UISETP.NE.U32.AND UP0, UPT, UR4, URZ, UPT ;  /* 0x000000ff0400728c */ /* 0x002fc8000bf05070 */
[----:B------:R-:W-:-:S09]  /*0100*/  UISETP.NE.AND.EX UP0, UPT, UR5, URZ, UPT, UP0 ;  /* 0x000000ff0500728c */ /* 0x000fd2000bf05300 */
[----:B------:R-:W-:Y:S05]  /*0110*/  BRA.U !UP0, `(.L_x_1) ;  /* 0x0000000108147547 */ /* 0x000fea000b800000 */
[----:B------:R-:W1:Y:S01]  /*0120*/  LDC.64 R2, c[0x0][0x888] ;  /* 0x00022200ff027b82 */ /* 0x000e620000000a00 */
[----:B------:R-:W1:Y:S02]  /*0130*/  LDCU.64 UR4, c[0x0][0x358] ;  /* 0x00006b00ff0477ac */ /* 0x000e640008000a00 */
[----:B-1----:R1:W5:Y:S01]  /*0140*/  LDG.E R39, desc[UR4][R2.64] ;  /* 0x0000000402277981 */ /* 0x002362000c1e1900 */
[----:B------:R-:W-:Y:S01]  /*0150*/  HFMA2 R80, -RZ, RZ, 0, 5.9604644775390625e-08 ;  /* 0x00000001ff507431 */ /* 0x000fe200000001ff */
[----:B------:R-:W-:Y:S05]  /*0160*/  BRA `(.L_x_0) ;  /* 0x00000000000c7947 */ /* 0x000fea0003800000 */
.L_x_1:
[----:B------:R-:W1:Y:S01]  /*0170*/  LDCU UR4, c[0x0][0x880] ;  /* 0x00011000ff0477ac */ /* 0x000e620008000800 */
[----:B------:R-:W-:Y:S01]  /*0180*/  HFMA2 R80, -RZ, RZ, 0, 5.9604644775390625e-08 ;  /* 0x00000001ff507431 */ /* 0x000fe200000001ff */
[----:B-1----:R-:W-:-:S07]  /*0190*/  MOV R39, UR4 ;  /* 0x0000000400277c02 */ /* 0x002fce0008000f00 */
.L_x_0:
[----:B------:R-:W2:Y:S02]  /*01a0*/  LDCU.64 UR4, c[0x0][0x8b0] ;  /* 0x00011600ff0477ac */ /* 0x000ea40008000a00 */
[----:B--2---:R-:W-:-:S04]  /*01b0*/  UISETP.NE.U32.AND UP0, UPT, UR4, URZ, UPT ;  /* 0x000000ff0400728c */ /* 0x004fc8000bf05070 */
[----:B------:R-:W-:-:S09]  /*01c0*/  UISETP.NE.AND.EX UP0, UPT, UR5, URZ, UPT, UP0 ;  /* 0x000000ff0500728c */ /* 0x000fd2000bf05300 */
[----:B------:R-:W-:Y:S05]  /*01d0*/  BRA.U UP0, `(.L_x_2) ;  /* 0x0000000100287547 */ /* 0x000fea000b800000 */
[----:B------:R-:W2:Y:S02]  /*01e0*/  LDCU.64 UR4, c[0x0][0x8a8] ;  /* 0x00011500ff0477ac */ /* 0x000ea40008000a00 */
[----:B--2---:R-:W-:-:S04]  /*01f0*/  UISETP.NE.U32.AND UP0, UPT, UR4, URZ, UPT ;  /* 0x000000ff0400728c */ /* 0x004fc8000bf05070 */
[----:B------:R-:W-:-:S09]  /*0200*/  UISETP.NE.AND.EX UP0, UPT, UR5, URZ, UPT, UP0 ;  /* 0x000000ff0500728c */ /* 0x000fd2000bf05300 */
[----:B------:R-:W-:Y:S05]  /*0210*/  BRA.U !UP0, `(.L_x_3) ;  /* 0x0000000108107547 */ /* 0x000fea000b800000 */
[----:B-1----:R-:W1:Y:S01]  /*0220*/  LDC.64 R2, c[0x0][0x8a8] ;  /* 0x00022a00ff027b82 */ /* 0x002e620000000a00 */
[----:B------:R-:W1:Y:S02]  /*0230*/  LDCU.64 UR4, c[0x0][0x358] ;  /* 0x00006b00ff0477ac */ /* 0x000e640008000a00 */
[----:B-1----:R2:W5:Y:S01]  /*0240*/  LDG.E R38, desc[UR4][R2.64] ;  /* 0x0000000402267981 */ /* 0x002562000c1e1900 */
[----:B------:R-:W-:Y:S05]  /*0250*/  BRA `(.L_x_2) ;  /* 0x0000000000087947 */ /* 0x000fea0003800000 */
.L_x_3:
[----:B------:R-:W2:Y:S02]  /*0260*/  LDCU UR4, c[0x0][0x8a0] ;  /* 0x00011400ff0477ac */ /* 0x000ea40008000800 */
[----:B--2---:R-:W-:Y:S02]  /*0270*/  MOV R38, UR4 ;  /* 0x0000000400267c02 */ /* 0x004fe40008000f00 */
.L_x_2:
[----:B------:R-:W-:Y:S01]  /*0280*/  IMAD.U32 R0, RZ, RZ, UR13 ;  /* 0x0000000dff007e24 */ /* 0x000fe2000f8e00ff */
[----:B------:R-:W-:Y:S04]  /*0290*/  BSSY.RECONVERGENT B0, `(.L_x_4) ;  /* 0x000000c000007945 */ /* 0x000fe80003800200 */
[C---:B------:R-:W-:Y:S02]  /*02a0*/  ISETP.NE.OR P2, PT, R0.reuse, 0x1, !P1 ;  /* 0x000000010000780c */ /* 0x040fe40004f45670 */
[----:B------:R-:W-:-:S11]  /*02b0*/  ISETP.NE.OR P0, PT, R0, 0x3, !P1 ;  /* 0x000000030000780c */ /* 0x000fd60004f05670 */
[----:B------:R-:W-:Y:S05]  /*02c0*/  @P2 BRA `(.L_x_5) ;  /* 0x0000000000202947 */ /* 0x000fea0003800000 */
[----:B------:R-:W3:Y:S02]  /*02d0*/  LDCU.64 UR4, c[0x0][0x348] ;  /* 0x00006900ff0477ac */ /* 0x000ee40008000a00 */
[----:B---3--:R-:W-:Y:S02]  /*02e0*/  UIADD3 UR6, UP1, UPT, UR4, 0x80, URZ ;  /* 0x0000008004067890 */ /* 0x008fe4000ff3e0ff */
[----:B------:R-:W-:Y:S02]  /*02f0*/  UIADD3 UR4, UP0, UPT, UR4, 0x180, URZ ;  /* 0x0000018004047890 */ /* 0x000fe4000ff1e0ff */
[----:B------:R-:W-:Y:S02]  /*0300*/  UIADD3.X UR7, UPT, UPT, URZ, UR5, URZ, UP1, !UPT ;  /* 0x00000005ff077290 */ /* 0x000fe40008ffe4ff */
[----:B------:R-:W-:-:S07]  /*0310*/  UIADD3.X UR5, UPT, UPT, URZ, UR5, URZ, UP0, !UPT ;  /* 0x00000005ff057290 */ /* 0x000fce00087fe4ff */
[----:B------:R3:W-:Y:S02]  /*0320*/  UTMACCTL.PF [UR6] ;  /* 0x00000000060079b9 */ /* 0x0007e40008040000 */
[----:B------:R3:W-:Y:S02]  /*0330*/  UTMACCTL.PF [UR4] ;  /* 0x00000000040079b9 */ /* 0x0007e40008040000 */
[----:B---3--:R-:W-:Y:S01]  /*0340*/  NOP ;  /* 0x0000000000007918 */ /* 0x008fe20000000000 */
.L_x_5:
[----:B------:R-:W-:Y:S05]  /*0350*/  BSYNC.RECONVERGENT B0 ;  /* 0x0000000000007941 */ /* 0x000fea0003800200 */
.L_x_4:
[----:B------:R-:W-:Y:S04]  /*0360*/  BSSY.RECONVERGENT B0, `(.L_x_6) ;  /* 0x000000a000007945 */ /* 0x000fe80003800200 */
        /* <DEDUP_REMOVED lines=9> */
.L_x_7:
[----:B------:R-:W-:Y:S05]  /*0400*/  BSYNC.RECONVERGENT B0 ;  /* 0x0000000000007941 */ /* 0x000fea0003800200 */
.L_x_6:
[----:B------:R-:W3:Y:S01]  /*0410*/  LDCU.64 UR4, c[0x0][0x888] ;  /* 0x00011100ff0477ac */ /* 0x000ee20008000a00 */
[----:B------:R-:W-:Y:S02]  /*0420*/  UISETP.EQ.U32.AND UP1, UPT, UR8, URZ, UPT ;  /* 0x000000ff0800728c */ /* 0x000fe4000bf22070 */
[----:B------:R-:W-:Y:S02]  /*0430*/  UPLOP3.LUT UP3, UPT, UPT, UPT, UPT, 0x80, 0x8 ;  /* 0x000000000008789c */ /* 0x000fe40003f6f070 */
[----:B---3--:R-:W-:-:S04]  /*0440*/  UISETP.NE.U32.AND UP0, UPT, UR4, URZ, UPT ;  /* 0x000000ff0400728c */ /* 0x008fc8000bf05070 */
[----:B------:R-:W-:-:S04]  /*0450*/  UISETP.NE.AND.EX UP0, UPT, UR5, URZ, UPT, UP0 ;  /* 0x000000ff0500728c */ /* 0x000fc8000bf05300 */
[----:B------:R-:W-:-:S04]  /*0460*/  UISETP.EQ.OR.EX UP2, UPT, UR9, URZ, !UP0, UP1 ;  /* 0x000000ff0900728c */ /* 0x000fc8000c742710 */
[----:B------:R-:W-:-:S05]  /*0470*/  UP2UR UR60, UPR, URZ, 0x4 ;  /* 0x00000004ff3c7883 */ /* 0x000fca0008000000 */
[----:B------:R-:W-:Y:S07]  /*0480*/  BRA.U !UP2, `(.L_x_8) ;  /* 0x000000010a207547 */ /* 0x000fee000b800000 */
[----:B------:R-:W-:Y:S01]  /*0490*/  UISETP.NE.U32.AND UP1, UPT, UR8, URZ, UPT ;  /* 0x000000ff0800728c */ /* 0x000fe2000bf25070 */
[----:B-----5:R-:W-:Y:S01]  /*04a0*/  FSETP.NEU.AND P0, PT, R39, RZ, PT ;  /* 0x000000ff2700720b */ /* 0x020fe20003f0d000 */
[----:B------:R-:W-:Y:S02]  /*04b0*/  USEL UR4, URZ, 0xffffffff, UP0 ;  /* 0xffffffffff047887 */ /* 0x000fe40008000000 */
[----:B------:R-:W-:-:S10]  /*04c0*/  UISETP.NE.AND.EX UP1, UPT, UR9, URZ, UPT, UP1 ;  /* 0x000000ff0900728c */ /* 0x000fd4000bf25310 */
[----:B------:R-:W-:Y:S01]  /*04d0*/  VOTEU.ANY UP0, P0 ;  /* 0x0000000000ff7886 */ /* 0x000fe20000000100 */
[----:B------:R-:W-:-:S04]  /*04e0*/  @!UP1 USEL UR4, URZ, 0xffffffff, UP0 ;  /* 0xffffffffff049887 */ /* 0x000fc80008000000 */
[----:B------:R-:W-:-:S04]  /*04f0*/  ULOP3.LUT UR4, UR4, 0x1, URZ, 0xc0, !UPT ;  /* 0x0000000104047892 */ /* 0x000fc8000f8ec0ff */
[----:B------:R-:W-:-:S11]  /*0500*/  UISETP.NE.U32.AND UP3, UPT, UR4, 0x1, UPT ;  /* 0x000000010400788c */ /* 0x000fd6000bf65070 */
.L_x_8:
[----:B------:R-:W3:Y:S01]  /*0510*/  SHFL.IDX PT, R0, R81, RZ, 0x1f ;  /* 0x00001fff51007589 */ /* 0x000ee200000e0000 */
[----:B------:R-:W-:-:S04]  /*0520*/  UISETP.NE.AND UP0, UPT, UR13, 0x2, UPT ;  /* 0x000000020d00788c */ /* 0x000fc8000bf05270 */
[----:B------:R-:W-:Y:S02]  /*0530*/  UISETP.EQ.AND UP1, UPT, UR48, URZ, !UP0 ;  /* 0x000000ff3000728c */ /* 0x000fe4000c722270 */
[----:B------:R-:W-:-:S04]  /*0540*/  USEL UR34, URZ, 0x1, UP0 ;  /* 0x00000001ff227887 */ /* 0x000fc80008000000 */
[----:B------:R-:W-:Y:S02]  /*0550*/  PLOP3.LUT P3, PT, P1, PT, UP1, 0x80, 0x8 ;  /* 0x000000000008781c */ /* 0x000fe40000f6f018 */
[----:B---3--:R-:W-:-:S13]  /*0560*/  ISETP.NE.AND P0, PT, R0, RZ, PT ;  /* 0x000000ff0000720c */ /* 0x008fda0003f05270 */
[----:B------:R-:W-:Y:S05]  /*0570*/  @P0 BRA `(.L_x_9) ;  /* 0x0000000000580947 */ /* 0x000fea0003800000 */
[----:B------:R-:W3:Y:S01]  /*0580*/  S2UR UR5, SR_CgaCtaId ;  /* 0x00000000000579c3 */ /* 0x000ee20000008800 */
[----:B------:R-:W-:Y:S01]  /*0590*/  UMOV UR4, 0x400 ;  /* 0x0000040000047882 */ /* 0x000fe20000000000 */
[----:B------:R-:W-:Y:S01]  /*05a0*/  UMOV UR8, 0x1 ;  /* 0x0000000100087882 */ /* 0x000fe20000000000 */
[----:B------:R-:W-:Y:S01]  /*05b0*/  UMOV UR6, 0x2 ;  /* 0x0000000200067882 */ /* 0x000fe20000000000 */
[----:B------:R-:W-:-:S04]  /*05c0*/  UIADD3 UR8, UPT, UPT, -UR8, 0x100000, URZ ;  /* 0x0010000008087890 */ /* 0x000fc8000fffe1ff */
[----:B------:R-:W-:Y:S02]  /*05d0*/  USHF.L.U32 UR9, UR8, 0xb, URZ ;  /* 0x0000000b08097899 */ /* 0x000fe400080006ff */
[----:B------:R-:W-:Y:S02]  /*05e0*/  USHF.L.U32 UR8, UR8, 0x1, URZ ;  /* 0x0000000108087899 */ /* 0x000fe400080006ff */
[----:B------:R-:W-:-:S04]  /*05f0*/  UIADD3 UR6, UPT, UPT, -UR6, 0x100000, URZ ;  /* 0x0010000006067890 */ /* 0x000fc8000fffe1ff */
[----:B------:R-:W-:Y:S02]  /*0600*/  USHF.L.U32 UR7, UR6, 0xb, URZ ;  /* 0x0000000b06077899 */ /* 0x000fe400080006ff */
[----:B------:R-:W-:Y:S01]  /*0610*/  USHF.L.U32 UR6, UR6, 0x1, URZ ;  /* 0x0000000106067899 */ /* 0x000fe200080006ff */
[----:B------:R-:W-:Y:S01]  /*0620*/  ELECT P0, URZ, PT ;  /* 0x0000000000ff782f */ /* 0x000fe20003800000 */
[----:B---3--:R-:W-:Y:S01]  /*0630*/  ULEA UR4, UR5, UR4, 0x18 ;  /* 0x0000000405047291 */ /* 0x008fe2000f8ec0ff */
[----:B------:R-:W3:Y:S11]  /*0640*/  FENCE.VIEW.ASYNC.S ;  /* 0x00000000000073c6 */ /* 0x000ef60000000000 */
[----:B---3--:R3:W4:Y:S01]  /*0650*/  SYNCS.EXCH.64 URZ, [UR4], UR8 ;  /* 0x0000000804ff75b2 */ /* 0x0087220008000100 */
[----:B------:R3:W1:Y:S01]  /*0660*/  SYNCS.EXCH.64 URZ, [UR4+0x20], UR6 ;  /* 0x0000200604ff75b2 */ /* 0x0006620008000100 */
[----:B------:R3:W1:Y:S01]  /*0670*/  SYNCS.EXCH.64 URZ, [UR4+0x8], UR8 ;  /* 0x0000080804ff75b2 */ /* 0x0006620008000100 */
[----:B------:R3:W1:Y:S01]  /*0680*/  SYNCS.EXCH.64 URZ, [UR4+0x28], UR6 ;  /* 0x0000280604ff75b2 */ /* 0x0006620008000100 */
[----:B------:R3:W1:Y:S01]  /*0690*/  SYNCS.EXCH.64 URZ, [UR4+0x10], UR8 ;  /* 0x0000100804ff75b2 */ /* 0x0006620008000100 */
[----:B------:R3:W1:Y:S01]  /*06a0*/  SYNCS.EXCH.64 URZ, [UR4+0x30], UR6 ;  /* 0x0000300604ff75b2 */ /* 0x0006620008000100 */
[----:B------:R3:W1:Y:S01]  /*06b0*/  SYNCS.EXCH.64 URZ, [UR4+0x18], UR8 ;  /* 0x0000180804ff75b2 */ /* 0x0006620008000100 */
[----:B------:R3:W1:Y:S01]  /*06c0*/  SYNCS.EXCH.64 URZ, [UR4+0x38], UR6 ;  /* 0x0000380604ff75b2 */ /* 0x0006620008000100 */
[----:B------:R-:W-:Y:S01]  /*06d0*/  NOP ;  /* 0x0000000000007918 */ /* 0x000fe20000000000 */
.L_x_9:
[----:B------:R-:W2:Y:S01]  /*06e0*/  SHFL.IDX PT, R0, R81, RZ, 0x1f ;  /* 0x00001fff51007589 */ /* 0x000ea200000e0000 */
[----:B------:R-:W-:Y:S01]  /*06f0*/  NOP ;  /* 0x0000000000007918 */ /* 0x000fe20000000000 */
[----:B--2---:R-:W-:-:S13]  /*0700*/  ISETP.NE.AND P0, PT, R0, 0x1, PT ;  /* 0x000000010000780c */ /* 0x004fda0003f05270 */
[----:B------:R-:W-:Y:S05]  /*0710*/  @P0 BRA `(.L_x_10) ;  /* 0x0000000000400947 */ /* 0x000fea0003800000 */
[----:B------:R-:W2:Y:S01]  /*0720*/  S2UR UR5, SR_CgaCtaId ;  /* 0x00000000000579c3 */ /* 0x000ea20000008800 */
[----:B---3--:R-:W-:Y:S01]  /*0730*/  UMOV UR4, 0x400 ;  /* 0x0000040000047882 */ /* 0x008fe20000000000 */
        /* <DEDUP_REMOVED lines=9> */
[----:B--2---:R-:W-:Y:S01]  /*07d0*/  ULEA UR4, UR5, UR4, 0x18 ;  /* 0x0000000405047291 */ /* 0x004fe2000f8ec0ff */
[----:B------:R-:W2:Y:S11]  /*07e0*/  FENCE.VIEW.ASYNC.S ;  /* 0x00000000000073c6 */ /* 0x000eb60000000000 */
[----:B--2---:R2:W3:Y:S01]  /*07f0*/  SYNCS.EXCH.64 URZ, [UR4+0x40], UR8 ;  /* 0x0000400804ff75b2 */ /* 0x0044e20008000100 */
[----:B------:R2:W1:Y:S01]  /*0800*/  SYNCS.EXCH.64 URZ, [UR4+0x48], UR6 ;  /* 0x0000480604ff75b2 */ /* 0x0004620008000100 */
[----:B------:R-:W-:Y:S01]  /*0810*/  NOP ;  /* 0x0000000000007918 */ /* 0x000fe20000000000 */
.L_x_10:
[----:B------:R-:W4:Y:S01]  /*0820*/  SHFL.IDX PT, R0, R81, RZ, 0x1f ;  /* 0x00001fff51007589 */ /* 0x000f2200000e0000 */
[----:B------:R-:W-:Y:S01]  /*0830*/  NOP ;  /* 0x0000000000007918 */ /* 0x000fe20000000000 */
[----:B----4-:R-:W-:-:S13]  /*0840*/  ISETP.NE.AND P0, PT, R0, 0x3, PT ;  /* 0x000000030000780c */ /* 0x010fda0003f05270 */
[----:B------:R-:W-:Y:S05]  /*0850*/  @P0 BRA `(.L_x_11) ;  /* 0x0000000000300947 */ /* 0x000fea0003800000 */
[----:B------:R-:W4:Y:S01]  /*0860*/  S2UR UR5, SR_CgaCtaId ;  /* 0x00000000000579c3 */ /* 0x000f220000008800 */
[----:B--23--:R-:W-:Y:S01]  /*0870*/  UMOV UR6, 0x400 ;  /* 0x0000040000067882 */ /* 0x00cfe20000000000 */
[----:B------:R-:W-:Y:S01]  /*0880*/  UMOV UR4, 0x20 ;  /* 0x0000002000047882 */ /* 0x000fe20000000000 */
[----:B------:R-:W-:Y:S01]  /*0890*/  ELECT P0, URZ, PT ;  /* 0x0000000000ff782f */ /* 0x000fe20003800000 */
[----:B----4-:R-:W-:Y:S02]  /*08a0*/  ULEA UR6, UR5, UR6, 0x18 ;  /* 0x0000000605067291 */ /* 0x010fe4000f8ec0ff */
[----:B------:R-:W-:-:S04]  /*08b0*/  UIADD3 UR4, UPT, UPT, -UR4, 0x100000, URZ ;  /* 0x0010000004047890 */ /* 0x000fc8000fffe1ff */
[----:B------:R-:W-:Y:S02]  /*08c0*/  USHF.L.U32 UR5, UR4, 0xb, URZ ;  /* 0x0000000b04057899 */ /* 0x000fe400080006ff */
[----:B------:R-:W-:Y:S01]  /*08d0*/  USHF.L.U32 UR4, UR4, 0x1, URZ ;  /* 0x0000000104047899 */ /* 0x000fe200080006ff */
[----:B------:R-:W2:Y:S11]  /*08e0*/  FENCE.VIEW.ASYNC.S ;  /* 0x00000000000073c6 */ /* 0x000eb60000000000 */
[----:B--2---:R4:W2:Y:S01]  /*08f0*/  SYNCS.EXCH.64 URZ, [UR6+0x50], UR4 ;  /* 0x0000500406ff75b2 */ /* 0x0048a20008000100 */
[----:B------:R4:W3:Y:S02]  /*0900*/  SYNCS.EXCH.64 URZ, [UR6+0x58], UR4 ;  /* 0x0000580406ff75b2 */ /* 0x0008e40008000100 */
[----:B----4-:R-:W-:Y:S01]  /*0910*/  NOP ;  /* 0x0000000000007918 */ /* 0x010fe20000000000 */
.L_x_11:
[----:B------:R-:W4:Y:S01]  /*0920*/  SHFL.IDX PT, R0, R81, RZ, 0x1f ;  /* 0x00001fff51007589 */ /* 0x000f2200000e0000 */
[----:B------:R-:W-:Y:S01]  /*0930*/  NOP ;  /* 0x0000000000007918 */ /* 0x000fe20000000000 */
[----:B----4-:R-:W-:-:S13]  /*0940*/  ISETP.NE.AND P0, PT, R0, 0x4, PT ;  /* 0x000000040000780c */ /* 0x010fda0003f05270 */
[----:B------:R-:W-:Y:S05]  /*0950*/  @P0 BRA `(.L_x_12) ;  /* 0x00000000004c0947 */ /* 0x000fea0003800000 */
[----:B------:R-:W4:Y:S01]  /*0960*/  S2UR UR5, SR_CgaCtaId ;  /* 0x00000000000579c3 */ /* 0x000f220000008800 */
[----:B--23--:R-:W-:Y:S01]  /*0970*/  UMOV UR4, 0x3a0 ;  /* 0x000003a000047882 */ /* 0x00cfe20000000000 */
[----:B------:R-:W-:Y:S01]  /*0980*/  UMOV UR6, 0x400 ;  /* 0x0000040000067882 */ /* 0x000fe20000000000 */
[----:B------:R-:W-:Y:S01]  /*0990*/  USEL UR4, UR4, 0x320, UP3 ;  /* 0x0000032004047887 */ /* 0x000fe20009800000 */
[----:B------:R-:W-:Y:S01]  /*09a0*/  UMOV UR8, 0x1 ;  /* 0x0000000100087882 */ /* 0x000fe20000000000 */
[----:B------:R-:W-:Y:S01]  /*09b0*/  ELECT P0, URZ, PT ;  /* 0x0000000000ff782f */ /* 0x000fe20003800000 */
[----:B------:R-:W-:-:S04]  /*09c0*/  UIADD3 UR8, UPT, UPT, -UR8, 0x100000, URZ ;  /* 0x0010000008087890 */ /* 0x000fc8000fffe1ff */
[----:B------:R-:W-:Y:S02]  /*09d0*/  USHF.L.U32 UR9, UR8, 0xb, URZ ;  /* 0x0000000b08097899 */ /* 0x000fe400080006ff */
[----:B------:R-:W-:Y:S02]  /*09e0*/  USHF.L.U32 UR8, UR8, 0x1, URZ ;  /* 0x0000000108087899 */ /* 0x000fe400080006ff */
[----:B----4-:R-:W-:Y:S02]  /*09f0*/  ULEA UR6, UR5, UR6, 0x18 ;  /* 0x0000000605067291 */ /* 0x010fe4000f8ec0ff */
[----:B------:R-:W-:-:S04]  /*0a00*/  UIADD3 UR4, UPT, UPT, -UR4, 0x100000, URZ ;  /* 0x0010000004047890 */ /* 0x000fc8000fffe1ff */
[----:B------:R-:W-:Y:S02]  /*0a10*/  USHF.L.U32 UR5, UR4, 0xb, URZ ;  /* 0x0000000b04057899 */ /* 0x000fe400080006ff */
[----:B------:R-:W-:Y:S01]  /*0a20*/  USHF.L.U32 UR4, UR4, 0x1, URZ ;  /* 0x0000000104047899 */ /* 0x000fe200080006ff */
[----:B------:R-:W2:Y:S03]  /*0a30*/  FENCE.VIEW.ASYNC.S ;  /* 0x00000000000073c6 */ /* 0x000ea60000000000 */
[----:B--2---:R4:W2:Y:S08]  /*0a40*/  SYNCS.EXCH.64 URZ, [UR6+0x60], UR8 ;  /* 0x0000600806ff75b2 */ /* 0x0048b00008000100 */
[----:B------:R4:W3:Y:S01]  /*0a50*/  SYNCS.EXCH.64 URZ, [UR6+0x70], UR4 ;  /* 0x0000700406ff75b2 */ /* 0x0008e20008000100 */
[----:B------:R4:W1:Y:S01]  /*0a60*/  SYNCS.EXCH.64 URZ, [UR6+0x68], UR8 ;  /* 0x0000680806ff75b2 */ /* 0x0008620008000100 */
[----:B------:R4:W1:Y:S02]  /*0a70*/  SYNCS.EXCH.64 URZ, [UR6+0x78], UR4 ;  /* 0x0000780406ff75b2 */ /* 0x0008640008000100 */
[----:B----4-:R-:W-:Y:S01]  /*0a80*/  NOP ;  /* 0x0000000000007918 */ /* 0x010fe20000000000 */
.L_x_12:
[----:B------:R-:W4:Y:S01]  /*0a90*/  SHFL.IDX PT, R0, R81, RZ, 0x1f ;  /* 0x00001fff51007589 */ /* 0x000f2200000e0000 */
[----:B------:R-:W-:Y:S01]  /*0aa0*/  NOP ;  /* 0x0000000000007918 */ /* 0x000fe20000000000 */
[----:B----4-:R-:W-:-:S13]  /*0ab0*/  ISETP.NE.AND P0, PT, R0, 0x5, PT ;  /* 0x000000050000780c */ /* 0x010fda0003f05270 */
[----:B------:R-:W-:Y:S05]  /*0ac0*/  @P0 BRA `(.L_x_13) ;  /* 0x0000000000580947 */ /* 0x000fea0003800000 */
[----:B------:R-:W4:Y:S01]  /*0ad0*/  S2UR UR5, SR_CgaCtaId ;  /* 0x00000000000579c3 */ /* 0x000f220000008800 */
[----:B--23--:R-:W-:Y:S01]  /*0ae0*/  UMOV UR4, 0x400 ;  /* 0x0000040000047882 */ /* 0x00cfe20000000000 */
        /* <DEDUP_REMOVED lines=9> */
[----:B----4-:R-:W-:Y:S01]  /*0b80*/  ULEA UR4, UR5, UR4, 0x18 ;  /* 0x0000000405047291 */ /* 0x010fe2000f8ec0ff */
[----:B------:R-:W2:Y:S11]  /*0b90*/  FENCE.VIEW.ASYNC.S ;  /* 0x00000000000073c6 */ /* 0x000eb60000000000 */
[----:B--2---:R4:W2:Y:S01]  /*0ba0*/  SYNCS.EXCH.64 URZ, [UR4+0x80], UR6 ;  /* 0x0000800604ff75b2 */ /* 0x0048a20008000100 */
[----:B------:R4:W3:Y:S01]  /*0bb0*/  SYNCS.EXCH.64 URZ, [UR4+0xa0], UR8 ;  /* 0x0000a00804ff75b2 */ /* 0x0008e20008000100 */
[----:B------:R4:W1:Y:S01]  /*0bc0*/  SYNCS.EXCH.64 URZ, [UR4+0x88], UR6 ;  /* 0x0000880604ff75b2 */ /* 0x0008620008000100 */
[----:B------:R4:W1:Y:S01]  /*0bd0*/  SYNCS.EXCH.64 URZ, [UR4+0xa8], UR8 ;  /* 0x0000a80804ff75b2 */ /* 0x0008620008000100 */
[----:B------:R4:W1:Y:S01]  /*0be0*/  SYNCS.EXCH.64 URZ, [UR4+0x90], UR6 ;  /* 0x0000900604ff75b2 */ /* 0x0008620008000100 */
[----:B------:R4:W1:Y:S01]  /*0bf0*/  SYNCS.EXCH.64 URZ, [UR4+0xb0], UR8 ;  /* 0x0000b00804ff75b2 */ /* 0x0008620008000100 */
[----:B------:R4:W1:Y:S01]  /*0c00*/  SYNCS.EXCH.64 URZ, [UR4+0x98], UR6 ;  /* 0x0000980604ff75b2 */ /* 0x0008620008000100 */
[----:B------:R4:W1:Y:S02]  /*0c10*/  SYNCS.EXCH.64 URZ, [UR4+0xb8], UR8 ;  /* 0x0000b80804ff75b2 */ /* 0x0008640008000100 */
[----:B----4-:R-:W-:Y:S01]  /*0c20*/  NOP ;  /* 0x0000000000007918 */ /* 0x010fe20000000000 */
.L_x_13:
[----:B------:R-:W4:Y:S01]  /*0c30*/  SHFL.IDX PT, R0, R81, RZ, 0x1f ;  /* 0x00001fff51007589 */ /* 0x000f2200000e0000 */
[----:B------:R-:W-:Y:S01]  /*0c40*/  ISETP.NE.OR P1, PT, RZ, UR13, !P1 ;  /* 0x0000000dff007c0c */ /* 0x000fe2000cf25670 */
[----:B------:R-:W-:Y:S01]  /*0c50*/  NOP ;  /* 0x0000000000007918 */ /* 0x000fe20000000000 */
[----:B----4-:R-:W-:-:S13]  /*0c60*/  ISETP.NE.AND P0, PT, R0, 0x3, PT ;  /* 0x000000030000780c */ /* 0x010fda0003f05270 */
[----:B------:R-:W-:Y:S05]  /*0c70*/  @P0 BRA `(.L_x_14) ;  /* 0x0000000000380947 */ /* 0x000fea0003800000 */
[----:B------:R-:W4:Y:S01]  /*0c80*/  S2UR UR5, SR_CgaCtaId ;  /* 0x00000000000579c3 */ /* 0x000f220000008800 */
[----:B--23--:R-:W-:Y:S01]  /*0c90*/  UMOV UR4, 0x400 ;  /* 0x0000040000047882 */ /* 0x00cfe20000000000 */
[----:B------:R-:W-:Y:S01]  /*0ca0*/  UMOV UR6, 0x20 ;  /* 0x0000002000067882 */ /* 0x000fe20000000000 */
[----:B------:R-:W-:Y:S01]  /*0cb0*/  ELECT P0, URZ, PT ;  /* 0x0000000000ff782f */ /* 0x000fe20003800000 */
[----:B------:R-:W-:-:S04]  /*0cc0*/  UIADD3 UR6, UPT, UPT, -UR6, 0x100000, URZ ;  /* 0x0010000006067890 */ /* 0x000fc8000fffe1ff */
[----:B------:R-:W-:Y:S02]  /*0cd0*/  USHF.L.U32 UR7, UR6, 0xb, URZ ;  /* 0x0000000b06077899 */ /* 0x000fe400080006ff */
[----:B------:R-:W-:Y:S02]  /*0ce0*/  USHF.L.U32 UR6, UR6, 0x1, URZ ;  /* 0x0000000106067899 */ /* 0x000fe400080006ff */
[----:B----4-:R-:W-:Y:S01]  /*0cf0*/  ULEA UR4, UR5, UR4, 0x18 ;  /* 0x0000000405047291 */ /* 0x010fe2000f8ec0ff */
[----:B------:R-:W2:Y:S11]  /*0d00*/  FENCE.VIEW.ASYNC.S ;  /* 0x00000000000073c6 */ /* 0x000eb60000000000 */
[----:B--2---:R4:W2:Y:S01]  /*0d10*/  SYNCS.EXCH.64 URZ, [UR4+0xc0], UR6 ;  /* 0x0000c00604ff75b2 */ /* 0x0048a20008000100 */
[----:B------:R4:W3:Y:S01]  /*0d20*/  SYNCS.EXCH.64 URZ, [UR4+0xd0], UR6 ;  /* 0x0000d00604ff75b2 */ /* 0x0008e20008000100 */
[----:B------:R4:W1:Y:S01]  /*0d30*/  SYNCS.EXCH.64 URZ, [UR4+0xc8], UR6 ;  /* 0x0000c80604ff75b2 */ /* 0x0008620008000100 */
[----:B------:R4:W1:Y:S02]  /*0d40*/  SYNCS.EXCH.64 URZ, [UR4+0xd8], UR6 ;  /* 0x0000d80604ff75b2 */ /* 0x0008640008000100 */
[----:B----4-:R-:W-:Y:S01]  /*0d50*/  NOP ;  /* 0x0000000000007918 */ /* 0x010fe20000000000 */
.L_x_14:
[----:B--23--:R-:W2:Y:S01]  /*0d60*/  S2UR UR7, SR_CgaCtaId ;  /* 0x00000000000779c3 */ /* 0x00cea20000008800 */
[----:B------:R-:W-:Y:S01]  /*0d70*/  VOTEU.ALL UP0, P1 ;  /* 0x0000000000ff7886 */ /* 0x000fe20000800000 */
[----:B------:R-:W-:Y:S01]  /*0d80*/  UMOV UR4, 0x20 ;  /* 0x0000002000047882 */ /* 0x000fe20000000000 */
[----:B------:R-:W-:Y:S01]  /*0d90*/  NOP ;  /* 0x0000000000007918 */ /* 0x000fe20000000000 */
[----:B------:R-:W-:Y:S01]  /*0da0*/  LOP3.LUT R0, R69, 0x1f, RZ, 0xc0, !PT ;  /* 0x0000001f45007812 */ /* 0x000fe200078ec0ff */
[----:B------:R-:W-:Y:S01]  /*0db0*/  UISETP.NE.AND UP4, UPT, UR13, URZ, UPT ;  /* 0x000000ff0d00728c */ /* 0x000fe2000bf85270 */
[----:B------:R-:W-:Y:S01]  /*0dc0*/  @!UP0 UMOV UR6, 0x400 ;  /* 0x0000040000068882 */ /* 0x000fe20000000000 */
[----:B------:R-:W-:-:S04]  /*0dd0*/  @!UP0 UIADD3 UR4, UPT, UPT, -UR4, 0x100000, URZ ;  /* 0x0010000004048890 */ /* 0x000fc8000fffe1ff */
[----:B------:R-:W-:Y:S02]  /*0de0*/  @!UP0 USHF.L.U32 UR5, UR4, 0xb, URZ ;  /* 0x0000000b04058899 */ /* 0x000fe400080006ff */
[----:B------:R-:W-:Y:S02]  /*0df0*/  @!UP0 USHF.L.U32 UR4, UR4, 0x1, URZ ;  /* 0x0000000104048899 */ /* 0x000fe400080006ff */
[----:B--2---:R-:W-:Y:S01]  /*0e00*/  @!UP0 ULEA UR6, UR7, UR6, 0x18 ;  /* 0x0000000607068291 */ /* 0x004fe2000f8ec0ff */
[----:B------:R-:W2:Y:S01]  /*0e10*/  LDCU UR7, c[0x0][0x36c] ;  /* 0x00006d80ff0777ac */ /* 0x000ea20008000800 */
[----:B------:R-:W-:Y:S01]  /*0e20*/  VOTEU.ALL UP0, P1 ;  /* 0x0000000000ff7886 */ /* 0x000fe20000800000 */
[----:B------:R-:W3:Y:S09]  /*0e30*/  FENCE.VIEW.ASYNC.S ;  /* 0x00000000000073c6 */ /* 0x000ef20000000000 */
[----:B---3--:R3:W4:Y:S01]  /*0e40*/  @!UP0 SYNCS.EXCH.64 URZ, [UR6+0xe0], UR4 ;  /* 0x0000e00406ff85b2 */ /* 0x0087220008000100 */
[----:B--2---:R-:W-:-:S09]  /*0e50*/  UISETP.EQ.U32.AND UP5, UPT, UR7, 0x1, UPT ;  /* 0x000000010700788c */ /* 0x004fd2000bfa2070 */
[----:B---3--:R-:W-:Y:S05]  /*0e60*/  BRA.U !UP5, `(.L_x_15) ;  /* 0x000000010d087547 */ /* 0x008fea000b800000 */
[----:B-1--4-:R-:W-:Y:S01]  /*0e70*/  UCGABAR_ARV ;  /* 0x00000000000079c7 */ /* 0x012fe20008000000 */
[----:B------:R-:W-:Y:S05]  /*0e80*/  BRA `(.L_x_16) ;  /* 0x0000000000047947 */ /* 0x000fea0003800000 */
.L_x_15:
[----:B-1--4-:R-:W-:Y:S01]  /*0e90*/  NOP ;  /* 0x0000000000007918 */ /* 0x012fe20000000000 */
.L_x_16:
[----:B------:R-:W1:Y:S01]  /*0ea0*/  S2UR UR19, SR_CTAID.X ;  /* 0x00000000001379c3 */ /* 0x000e620000002500 */
[----:B------:R-:W-:-:S05]  /*0eb0*/  CS2R.32 R3, SR_CgaSize ;  /* 0x0000000000037805 */ /* 0x000fca0000008a00 */
[----:B------:R-:W-:-:S05]  /*0ec0*/  IMAD R3, R3, -0xa0, RZ ;  /* 0xffffff6003037824 */ /* 0x000fca00078e02ff */
[----:B------:R-:W-:-:S14]  /*0ed0*/  R2UR UR5, R3 ;  /* 0x00000000030572ca */ /* 0x000fdc00000e0000 */
[----:B------:R-:W2:Y:S01]  /*0ee0*/  LDCU UR5, c[0x0][UR5+0x2b0] ;  /* 0x00005600050577ac */ /* 0x000ea20008000800 */
[----:B------:R-:W-:-:S05]  /*0ef0*/  CS2R.32 R3, SR_CgaSize ;  /* 0x0000000000037805 */ /* 0x000fca0000008a00 */
[----:B------:R-:W-:-:S05]  /*0f00*/  IMAD R3, R3, -0xa0, RZ ;  /* 0xffffff6003037824 */ /* 0x000fca00078e02ff */
[----:B------:R-:W-:-:S14]  /*0f10*/  R2UR UR4, R3 ;  /* 0x00000000030472ca */ /* 0x000fdc00000e0000 */
[----:B------:R-:W3:Y:S01]  /*0f20*/  LDCU UR4, c[0x0][UR4+0x2b4] ;  /* 0x00005680040477ac */ /* 0x000ee20008000800 */
[----:B------:R-:W4:Y:S01]  /*0f30*/  S2UR UR7, SR_CTAID.Y ;  /* 0x00000000000779c3 */ /* 0x000f220000002600 */
[----:B------:R-:W3:Y:S01]  /*0f40*/  LDCU UR18, c[0x0][0xb24] ;  /* 0x00016480ff1277ac */ /* 0x000ee20008000800 */
[----:B------:R-:W-:-:S05]  /*0f50*/  CS2R.32 R3, SR_CgaSize ;  /* 0x0000000000037805 */ /* 0x000fca0000008a00 */
[----:B------:R-:W-:-:S05]  /*0f60*/  IMAD R3, R3, -0xa0, RZ ;  /* 0xffffff6003037824 */ /* 0x000fca00078e02ff */
[----:B------:R-:W-:-:S14]  /*0f70*/  R2UR UR58, R3 ;  /* 0x00000000033a72ca */ /* 0x000fdc00000e0000 */
[----:B------:R-:W3:Y:S01]  /*0f80*/  LDCU UR58, c[0x0][UR58+0x2a0] ;  /* 0x000054003a3a77ac */ /* 0x000ee20008000800 */
[----:B------:R-:W3:Y:S01]  /*0f90*/  S2UR UR8, SR_CgaCtaId ;  /* 0x00000000000879c3 */ /* 0x000ee20000008800 */
[----:B------:R-:W-:-:S05]  /*0fa0*/  CS2R.32 R3, SR_CgaSize ;  /* 0x0000000000037805 */ /* 0x000fca0000008a00 */
[----:B------:R-:W-:-:S05]  /*0fb0*/  IMAD R3, R3, -0xa0, RZ ;  /* 0xffffff6003037824 */ /* 0x000fca00078e02ff */
[----:B------:R-:W-:-:S14]  /*0fc0*/  R2UR UR55, R3 ;  /* 0x00000000033772ca */ /* 0x000fdc00000e0000 */
[----:B------:R-:W3:Y:S01]  /*0fd0*/  LDCU UR55, c[0x0][UR55+0x2a4] ;  /* 0x00005480373777ac */ /* 0x000ee20008000800 */
[----:B------:R-:W-:Y:S01]  /*0fe0*/  UISETP.GT.U32.AND UP0, UPT, UR48, 0xffff, UPT ;  /* 0x0000ffff3000788c */ /* 0x000fe2000bf04070 */
[----:B------:R-:W-:Y:S01]  /*0ff0*/  UMOV UR27, 0x5 ;  /* 0x00000005001b7882 */ /* 0x000fe20000000000 */
[----:B-1----:R-:W-:Y:S01]  /*1000*/  I2FP.F32.U32 R3, UR19 ;  /* 0x0000001300037c45 */ /* 0x002fe20008201000 */
[----:B------:R-:W1:Y:S01]  /*1010*/  S2UR UR36, SR_CTAID.Z ;  /* 0x00000000002479c3 */ /* 0x000e620000002700 */
[----:B------:R-:W1:Y:S03]  /*1020*/  LDCU UR40, c[0x0][0xb24] ;  /* 0x00016480ff2877ac */ /* 0x000e660008000800 */
[----:B--2---:R-:W-:Y:S01]  /*1030*/  FMUL R3, R3, UR5 ;  /* 0x0000000503037c20 */ /* 0x004fe20008400000 */
[----:B------:R-:W-:Y:S01]  /*1040*/  USEL UR5, UR48, 0xffff, !UP0 ;  /* 0x0000ffff30057887 */ /* 0x000fe2000c000000 */
[----:B----4-:R-:W-:Y:S01]  /*1050*/  I2FP.F32.U32 R2, UR7 ;  /* 0x0000000700027c45 */ /* 0x010fe20008201000 */
[----:B------:R-:W2:Y:S03]  /*1060*/  LDCU UR26, c[0x0][0xb30] ;  /* 0x00016600ff1a77ac */ /* 0x000ea60008000800 */
[----:B------:R-:W4:Y:S01]  /*1070*/  F2I.U32.TRUNC.NTZ R3, R3 ;  /* 0x0000000300037305 */ /* 0x000f22000020f000 */
[----:B---3--:R-:W-:Y:S01]  /*1080*/  FMUL R2, R2, UR4 ;  /* 0x0000000402027c20 */ /* 0x008fe20008400000 */
[----:B------:R-:W-:-:S02]  /*1090*/  ULOP3.LUT UR24, UR5, 0xffff, URZ, 0xc0, !UPT ;  /* 0x0000ffff05187892 */ /* 0x000fc4000f8ec0ff */
[----:B------:R-:W-:Y:S02]  /*10a0*/  USHF.L.U32 UR28, UR8, 0xb, URZ ;  /* 0x0000000b081c7899 */ /* 0x000fe400080006ff */
[----:B------:R-:W-:Y:S02]  /*10b0*/  UISETP.GE.AND UP2, UPT, UR18, 0x1, UPT ;  /* 0x000000011200788c */ /* 0x000fe4000bf46270 */
[----:B------:R-:W3:Y:S01]  /*10c0*/  F2I.U32.TRUNC.NTZ R2, R2 ;  /* 0x0000000200027305 */ /* 0x000ee2000020f000 */
[----:B------:R-:W-:Y:S01]  /*10d0*/  UMOV UR45, UR7 ;  /* 0x00000007002d7c82 */ /* 0x000fe20008000000 */
[----:B------:R-:W-:Y:S01]  /*10e0*/  UMOV UR46, UR19 ;  /* 0x00000013002e7c82 */ /* 0x000fe20008000000 */
[----:B----4-:R-:W-:Y:S02]  /*10f0*/  R2UR UR4, R3 ;  /* 0x00000000030472ca */ /* 0x010fe400000e0000 */
[----:B------:R-:W-:Y:S02]  /*1100*/  PRMT R3, RZ, 0x7610, R3 ;  /* 0x00007610ff037816 */ /* 0x000fe40000000003 */
[----:B---3--:R-:W-:-:S02]  /*1110*/  R2UR UR6, R2 ;  /* 0x00000000020672ca */ /* 0x008fc400000e0000 */
[----:B------:R-:W-:-:S07]  /*1120*/  PRMT R2, RZ, 0x7610, R2 ;  /* 0x00007610ff027816 */ /* 0x000fce0000000002 */
[----:B------:R-:W-:-:S04]  /*1130*/  UIADD3 UR5, UPT, UPT, -UR4, URZ, URZ ;  /* 0x000000ff04057290 */ /* 0x000fc8000fffe1ff */
[----:B------:R-:W-:Y:S02]  /*1140*/  UIMAD UR58, UR58, UR5, UR19 ;  /* 0x000000053a3a72a4 */ /* 0x000fe4000f8e0213 */
[----:B------:R-:W-:-:S04]  /*1150*/  UIADD3 UR4, UPT, UPT, -UR6, URZ, URZ ;  /* 0x000000ff06047290 */ /* 0x000fc8000fffe1ff */
[----:B------:R-:W-:Y:S01]  /*1160*/  UIMAD UR55, UR55, UR4, UR7 ;  /* 0x00000004373772a4 */ /* 0x000fe2000f8e0207 */
[----:B-12---:R-:W-:Y:S11]  /*1170*/  BRA.U UP4, `(.L_x_17) ;  /* 0x00000001043c7547 */ /* 0x006ff6000b800000 */
[----:B------:R-:W-:Y:S02]  /*1180*/  UISETP.GT.U32.AND UP0, UPT, UR58, 0x1, UPT ;  /* 0x000000013a00788c */ /* 0x000fe4000bf04070 */
[----:B------:R-:W-:Y:S02]  /*1190*/  ULOP3.LUT UR4, UR58, 0xfffffffe, URZ, 0xc0, !UPT ;  /* 0xfffffffe3a047892 */ /* 0x000fe4000f8ec0ff */
[----:B------:R-:W-:Y:S02]  /*11a0*/  UISETP.NE.AND UP1, UPT, UR55, URZ, UP0 ;  /* 0x000000ff3700728c */ /* 0x000fe40008725270 */
[----:B------:R-:W-:Y:S02]  /*11b0*/  UISETP.NE.AND UP0, UPT, UR55, 0x1, UP0 ;  /* 0x000000013700788c */ /* 0x000fe40008705270 */
[----:B------:R-:W-:Y:S02]  /*11c0*/  USEL UR7, URZ, 0x1, UP1 ;  /* 0x00000001ff077887 */ /* 0x000fe40008800000 */
[----:B------:R-:W-:-:S02]  /*11d0*/  USEL UR6, URZ, 0x4, UP0 ;  /* 0x00000004ff067887 */ /* 0x000fc40008000000 */
[----:B------:R-:W-:Y:S02]  /*11e0*/  USEL UR5, URZ, 0x2, UP1 ;  /* 0x00000002ff057887 */ /* 0x000fe40008800000 */
[----:B------:R-:W-:Y:S02]  /*11f0*/  ULEA UR4, UR55, UR4, 0x1 ;  /* 0x0000000437047291 */ /* 0x000fe4000f8e08ff */
[----:B------:R-:W-:Y:S02]  /*1200*/  USEL UR8, URZ, 0x8, UP0 ;  /* 0x00000008ff087887 */ /* 0x000fe40008000000 */
[----:B------:R-:W-:-:S03]  /*1210*/  UIADD3 UR5, UPT, UPT, UR5, UR6, UR7 ;  /* 0x0000000605057290 */ /* 0x000fc6000fffe007 */
[----:B------:R-:W-:Y:S01]  /*1220*/  UMOV UR6, 0x3 ;  /* 0x0000000300067882 */ /* 0x000fe20000000000 */
[----:B------:R-:W-:Y:S02]  /*1230*/  UIADD3 UR5, UPT, UPT, UR5, UR8, URZ ;  /* 0x0000000805057290 */ /* 0x000fe4000fffe0ff */
[----:B------:R-:W-:-:S04]  /*1240*/  USHF.L.U32 UR4, UR6, UR4, URZ ;  /* 0x0000000406047299 */ /* 0x000fc800080006ff */
[----:B------:R-:W-:Y:S02]  /*1250*/  MOV R3, UR5 ;  /* 0x0000000500037c02 */ /* 0x000fe40008000f00 */
[----:B------:R-:W-:Y:S02]  /*1260*/  MOV R2, UR4 ;  /* 0x0000000400027c02 */ /* 0x000fe40008000f00 */
.L_x_17:
[----:B------:R-:W-:Y:S05]  /*1270*/  BRA.U !UP2, `(.L_x_18) ;  /* 0x000000010ad07547 */ /* 0x000fea000b800000 */
[----:B------:R-:W1:Y:S01]  /*1280*/  LDCU.128 UR20, c[0x0][0xb10] ;  /* 0x00016200ff1477ac */ /* 0x000e620008000c00 */
[----:B------:R-:W2:Y:S01]  /*1290*/  LDCU UR12, c[0x0][0x370] ;  /* 0x00006e00ff0c77ac */ /* 0x000ea20008000800 */
[----:B------:R-:W3:Y:S01]  /*12a0*/  LDCU UR5, c[0x0][0x374] ;  /* 0x00006e80ff0577ac */ /* 0x000ee20008000800 */
[----:B------:R-:W4:Y:S01]  /*12b0*/  LDCU UR25, c[0x0][0xb0c] ;  /* 0x00016180ff1977ac */ /* 0x000f220008000800 */
[----:B------:R-:W4:Y:S01]  /*12c0*/  LDCU UR4, c[0x0][0xb20] ;  /* 0x00016400ff0477ac */ /* 0x000f220008000800 */
[----:B------:R-:W4:Y:S01]  /*12d0*/  LDCU.64 UR16, c[0x0][0xb28] ;  /* 0x00016500ff1077ac */ /* 0x000f220008000a00 */
[----:B-1----:R-:W-:Y:S02]  /*12e0*/  UISETP.NE.AND UP0, UPT, UR22, 0x1, UPT ;  /* 0x000000011600788c */ /* 0x002fe4000bf05270 */
[----:B---3--:R-:W-:Y:S02]  /*12f0*/  UIMAD.WIDE.U32 UR6, UR5, UR23, URZ ;  /* 0x00000017050672a5 */ /* 0x008fe4000f8e00ff */
[----:B--2---:R-:W-:-:S02]  /*1300*/  UIMAD.WIDE.U32 UR8, UR12, UR20, URZ ;  /* 0x000000140c0872a5 */ /* 0x004fc4000f8e00ff */
[----:B----4-:R-:W-:Y:S02]  /*1310*/  UISETP.NE.AND UP1, UPT, UR25, 0x1, UPT ;  /* 0x000000011900788c */ /* 0x010fe4000bf25270 */
[----:B------:R-:W-:Y:S01]  /*1320*/  UISETP.NE.AND UP2, UPT, UR18, 0x1, UPT ;  /* 0x000000011200788c */ /* 0x000fe2000bf45270 */
[----:B------:R-:W-:Y:S02]  /*1330*/  UMOV UR6, UR7 ;  /* 0x0000000700067c82 */ /* 0x000fe40008000000 */
[----:B------:R-:W-:Y:S01]  /*1340*/  UMOV UR8, UR9 ;  /* 0x0000000900087c82 */ /* 0x000fe20008000000 */
[----:B------:R-:W-:Y:S02]  /*1350*/  @UP0 USHF.R.U32.HI UR5, URZ, UR4, UR6 ;  /* 0x00000004ff050299 */ /* 0x000fe40008011606 */
[----:B------:R-:W-:Y:S02]  /*1360*/  UIMAD.WIDE.U32 UR14, UR45, UR23, URZ ;  /* 0x000000172d0e72a5 */ /* 0x000fe4000f8e00ff */
[----:B------:R-:W-:-:S02]  /*1370*/  UIMAD.WIDE.U32 UR6, UR5, UR16, URZ ;  /* 0x00000010050672a5 */ /* 0x000fc4000f8e00ff */
[----:B------:R-:W-:Y:S02]  /*1380*/  @UP1 USHF.R.U32.HI UR12, URZ, UR21, UR8 ;  /* 0x00000015ff0c1299 */ /* 0x000fe40008011608 */
[----:B------:R-:W-:Y:S02]  /*1390*/  UIMAD.WIDE.U32 UR10, UR19, UR20, URZ ;  /* 0x00000014130a72a5 */ /* 0x000fe4000f8e00ff */
[----:B------:R-:W-:Y:S01]  /*13a0*/  UIMAD.WIDE.U32 UR8, UR12, UR16, URZ ;  /* 0x000000100c0872a5 */ /* 0x000fe2000f8e00ff */
[----:B------:R-:W-:Y:S01]  /*13b0*/  UMOV UR14, UR15 ;  /* 0x0000000f000e7c82 */ /* 0x000fe20008000000 */
[----:B------:R-:W-:Y:S01]  /*13c0*/  UMOV UR6, UR7 ;  /* 0x0000000700067c82 */ /* 0x000fe20008000000 */
[----:B------:R-:W-:Y:S02]  /*13d0*/  USHF.R.U32.HI UR14, URZ, UR4, UR14 ;  /* 0x00000004ff0e7299 */ /* 0x000fe4000801160e */
[----:B------:R-:W-:Y:S01]  /*13e0*/  @UP2 USHF.R.U32.HI UR5, URZ, UR17, UR6 ;  /* 0x00000011ff052299 */ /* 0x000fe20008011606 */
[----:B------:R-:W-:-:S02]  /*13f0*/  UMOV UR10, UR11 ;  /* 0x0000000b000a7c82 */ /* 0x000fc40008000000 */
[----:B------:R-:W-:Y:S01]  /*1400*/  UMOV UR6, UR9 ;  /* 0x0000000900067c82 */ /* 0x000fe20008000000 */
[----:B------:R-:W-:Y:S02]  /*1410*/  USHF.R.U32.HI UR10, URZ, UR21, UR10 ;  /* 0x00000015ff0a7299 */ /* 0x000fe4000801160a */
[----:B------:R-:W-:Y:S02]  /*1420*/  @UP2 USHF.R.U32.HI UR12, URZ, UR17, UR6 ;  /* 0x00000011ff0c2299 */ /* 0x000fe40008011606 */
[----:B------:R-:W-:Y:S02]  /*1430*/  USEL UR4, UR45, UR14, !UP0 ;  /* 0x0000000e2d047287 */ /* 0x000fe4000c000000 */
[----:B------:R-:W-:Y:S02]  /*1440*/  UIMAD UR6, UR5, UR18, URZ ;  /* 0x00000012050672a4 */ /* 0x000fe4000f8e02ff */
[----:B------:R-:W-:Y:S02]  /*1450*/  USEL UR5, UR19, UR10, !UP1 ;  /* 0x0000000a13057287 */ /* 0x000fe4000c800000 */
[----:B------:R-:W-:-:S02]  /*1460*/  UIMAD UR8, UR12, UR18, URZ ;  /* 0x000000120c0872a4 */ /* 0x000fc4000f8e02ff */
[----:B------:R-:W-:Y:S02]  /*1470*/  UISETP.GE.AND UP0, UPT, UR4, UR6, UPT ;  /* 0x000000060400728c */ /* 0x000fe4000bf06270 */
[----:B------:R-:W-:Y:S02]  /*1480*/  UIMAD.WIDE.U32 UR6, UR4, UR16, URZ ;  /* 0x00000010040672a5 */ /* 0x000fe4000f8e00ff */
[----:B------:R-:W-:Y:S02]  /*1490*/  UISETP.GE.OR UP0, UPT, UR5, UR8, UP0 ;  /* 0x000000080500728c */ /* 0x000fe40008706670 */
[----:B------:R-:W-:Y:S02]  /*14a0*/  UIMAD.WIDE.U32 UR8, UR5, UR16, URZ ;  /* 0x00000010050872a5 */ /* 0x000fe4000f8e00ff */
[----:B------:R-:W-:Y:S02]  /*14b0*/  USHF.R.U32.HI UR7, URZ, UR17, UR7 ;  /* 0x00000011ff077299 */ /* 0x000fe40008011607 */
[----:B------:R-:W-:-:S02]  /*14c0*/  UIADD3 UR10, UPT, UPT, -UR4, URZ, URZ ;  /* 0x000000ff040a7290 */ /* 0x000fc4000fffe1ff */
[----:B------:R-:W-:Y:S02]  /*14d0*/  USEL UR7, UR4, UR7, !UP2 ;  /* 0x0000000704077287 */ /* 0x000fe4000d000000 */
[----:B------:R-:W-:Y:S01]  /*14e0*/  UIADD3 UR46, UPT, UPT, -UR5, URZ, URZ ;  /* 0x000000ff052e7290 */ /* 0x000fe2000fffe1ff */
[----:B------:R-:W-:Y:S01]  /*14f0*/  @!UP0 UMOV UR6, UR9 ;  /* 0x0000000900068c82 */ /* 0x000fe20008000000 */
[----:B------:R-:W-:Y:S02]  /*1500*/  UIADD3 UR8, UPT, UPT, -UR7, URZ, URZ ;  /* 0x000000ff07087290 */ /* 0x000fe4000fffe1ff */
[----:B------:R-:W-:Y:S02]  /*1510*/  @!UP0 USHF.R.U32.HI UR6, URZ, UR17, UR6 ;  /* 0x00000011ff068299 */ /* 0x000fe40008011606 */
[----:B------:R-:W-:Y:S02]  /*1520*/  UIMAD UR8, UR18, UR8, UR4 ;  /* 0x00000008120872a4 */ /* 0x000fe4000f8e0204 */
[----:B------:R-:W-:-:S02]  /*1530*/  @!UP0 USEL UR6, UR5, UR6, !UP2 ;  /* 0x0000000605068287 */ /* 0x000fc4000d000000 */
[----:B------:R-:W-:Y:S02]  /*1540*/  UIMAD UR45, UR22, UR10, UR45 ;  /* 0x0000000a162d72a4 */ /* 0x000fe4000f8e022d */
[----:B------:R-:W-:Y:S02]  /*1550*/  @!UP0 UIADD3 UR7, UPT, UPT, UR7, -UR6, URZ ;  /* 0x8000000607078290 */ /* 0x000fe4000fffe0ff */
[----:B------:R-:W-:Y:S02]  /*1560*/  @!UP0 UIMAD UR6, UR8, UR12, UR6 ;  /* 0x0000000c080682a4 */ /* 0x000fe4000f8e0206 */
[----:B------:R-:W-:Y:S02]  /*1570*/  @!UP0 UIMAD UR4, UR7, UR18, UR5 ;  /* 0x00000012070482a4 */ /* 0x000fe4000f8e0205 */
[----:B------:R-:W-:Y:S02]  /*1580*/  UIMAD UR46, UR25, UR46, UR19 ;  /* 0x0000002e192e72a4 */ /* 0x000fe4000f8e0213 */
[----:B------:R-:W-:Y:S01]  /*1590*/  UIMAD UR45, UR4, UR22, UR45 ;  /* 0x00000016042d72a4 */ /* 0x000fe2000f8e022d */
[----:B------:R-:W-:-:S02]  /*15a0*/  @!UP0 UMOV UR5, UR6 ;  /* 0x0000000600058c82 */ /* 0x000fc40008000000 */
[----:B------:R-:W-:-:S12]  /*15b0*/  UIMAD UR46, UR5, UR25, UR46 ;  /* 0x00000019052e72a4 */ /* 0x000fd8000f8e022e */
.L_x_18:
[----:B------:R-:W-:Y:S02]  /*15c0*/  UISETP.NE.AND UP1, UPT, UR26, 0x1, UPT ;  /* 0x000000011a00788c */ /* 0x000fe4000bf25270 */
[----:B------:R-:W-:Y:S02]  /*15d0*/  UISETP.NE.AND UP0, UPT, UR13, 0x2, UPT ;  /* 0x000000020d00788c */ /* 0x000fe4000bf05270 */
[----:B------:R-:W-:Y:S02]  /*15e0*/  ULOP3.LUT UR28, UR28, 0x1000, URZ, 0xc0, !UPT ;  /* 0x000010001c1c7892 */ /* 0x000fe4000f8ec0ff */
[----:B------:R-:W-:-:S03]  /*15f0*/  USHF.L.U32 UR24, UR27, UR24, URZ ;  /* 0x000000181b187299 */ /* 0x000fc600080006ff */
[----:B------:R-:W-:Y:S09]  /*1600*/  BRA.U UP1, `(.L_x_19) ;  /* 0x0000000101447547 */ /* 0x000ff2000b800000 */
[----:B------:R-:W1:Y:S01]  /*1610*/  LDCU.128 UR8, c[0x0][0xb10] ;  /* 0x00016200ff0877ac */ /* 0x000e620008000c00 */
[----:B------:R-:W2:Y:S01]  /*1620*/  LDCU UR12, c[0x0][0xb0c] ;  /* 0x00016180ff0c77ac */ /* 0x000ea20008000800 */
[----:B------:R-:W3:Y:S01]  /*1630*/  LDCU UR14, c[0x0][0xb20] ;  /* 0x00016400ff0e77ac */ /* 0x000ee20008000800 */
[----:B-1----:R-:W-:Y:S02]  /*1640*/  UIMAD.WIDE.U32 UR6, UR46, UR8, URZ ;  /* 0x000000082e0672a5 */ /* 0x002fe4000f8e00ff */
[----:B------:R-:W-:Y:S02]  /*1650*/  UIMAD.WIDE.U32 UR4, UR45, UR11, URZ ;  /* 0x0000000b2d0472a5 */ /* 0x000fe4000f8e00ff */
[----:B--2---:R-:W-:Y:S02]  /*1660*/  UISETP.NE.AND UP2, UPT, UR12, 0x1, UPT ;  /* 0x000000010c00788c */ /* 0x004fe4000bf45270 */
[----:B------:R-:W-:Y:S01]  /*1670*/  UISETP.NE.AND UP1, UPT, UR10, 0x1, UPT ;  /* 0x000000010a00788c */ /* 0x000fe2000bf25270 */
[----:B------:R-:W-:-:S02]  /*1680*/  UMOV UR6, UR7 ;  /* 0x0000000700067c82 */ /* 0x000fc40008000000 */
[----:B------:R-:W-:Y:S01]  /*1690*/  UMOV UR4, UR5 ;  /* 0x0000000500047c82 */ /* 0x000fe20008000000 */
[----:B------:R-:W-:Y:S02]  /*16a0*/  USHF.R.U32.HI UR6, URZ, UR9, UR6 ;  /* 0x00000009ff067299 */ /* 0x000fe40008011606 */
[----:B---3--:R-:W-:Y:S02]  /*16b0*/  USHF.R.U32.HI UR4, URZ, UR14, UR4 ;  /* 0x0000000eff047299 */ /* 0x008fe40008011604 */
[----:B------:R-:W-:Y:S02]  /*16c0*/  USEL UR5, UR46, UR6, !UP2 ;  /* 0x000000062e057287 */ /* 0x000fe4000d000000 */
[----:B------:R-:W-:-:S04]  /*16d0*/  USEL UR4, UR45, UR4, !UP1 ;  /* 0x000000042d047287 */ /* 0x000fc8000c800000 */
[----:B------:R-:W-:Y:S02]  /*16e0*/  UIADD3 UR6, UPT, UPT, -UR4, UR5, URZ ;  /* 0x0000000504067290 */ /* 0x000fe4000fffe1ff */
[----:B------:R-:W-:Y:S02]  /*16f0*/  UIADD3 UR4, UPT, UPT, UR4, -UR5, URZ ;  /* 0x8000000504047290 */ /* 0x000fe4000fffe0ff */
[----:B------:R-:W-:Y:S02]  /*1700*/  UIMAD UR45, UR6, UR10, UR45 ;  /* 0x0000000a062d72a4 */ /* 0x000fe4000f8e022d */
[----:B------:R-:W-:-:S12]  /*1710*/  UIMAD UR46, UR4, UR12, UR46 ;  /* 0x0000000c042e72a4 */ /* 0x000fd8000f8e022e */
.L_x_19:
[----:B------:R-:W-:Y:S05]  /*1720*/  BRA.U !UP5, `(.L_x_20) ;  /* 0x000000010d0c7547 */ /* 0x000fea000b800000 */
[----:B------:R-:W-:Y:S01]  /*1730*/  UCGABAR_WAIT ;  /* 0x0000000000007dc7 */ /* 0x000fe20008000000 */
[----:B------:R-:W-:Y:S01]  /*1740*/  CCTL.IVALL ;  /* 0x00000000ff00798f */ /* 0x000fe20002000000 */
[----:B------:R-:W-:Y:S05]  /*1750*/  BRA `(.L_x_21) ;  /* 0x0000000000047947 */ /* 0x000fea0003800000 */
.L_x_20:
[----:B------:R-:W-:Y:S06]  /*1760*/  BAR.SYNC.DEFER_BLOCKING 0x0 ;  /* 0x0000000000007b1d */ /* 0x000fec0000010000 */
.L_x_21:
[----:B------:R-:W-:Y:S05]  /*1770*/  BRA.U UP0, `(.L_x_22) ;  /* 0x0000001100e07547 */ /* 0x000fea000b800000 */
[----:B------:R-:W1:Y:S01]  /*1780*/  LDCU UR6, c[0x0][0x38c] ;  /* 0x00007180ff0677ac */ /* 0x000e620008000800 */
[----:B------:R-:W2:Y:S01]  /*1790*/  S2UR UR8, SR_CgaCtaId ;  /* 0x00000000000879c3 */ /* 0x000ea20000008800 */
[----:B------:R-:W-:Y:S01]  /*17a0*/  PLOP3.LUT P1, PT, PT, PT, UP3, 0x80, 0x8 ;  /* 0x000000000008781c */ /* 0x000fe20003f2f038 */
[----:B------:R-:W-:Y:S01]  /*17b0*/  IMAD.MOV.U32 R12, RZ, RZ, 0x1 ;  /* 0x00000001ff0c7424 */ /* 0x000fe200078e00ff */
[----:B------:R-:W-:Y:S01]  /*17c0*/  USHF.L.U32 UR47, UR19, 0x6, URZ ;  /* 0x00000006132f7899 */ /* 0x000fe200080006ff */
[----:B------:R-:W-:Y:S01]  /*17d0*/  ISETP.NE.AND P2, PT, R0, RZ, P3 ;  /* 0x000000ff0000720c */ /* 0x000fe20001f45270 */
[----:B------:R-:W-:Y:S01]  /*17e0*/  UMOV UR7, 0x400 ;  /* 0x0000040000077882 */ /* 0x000fe20000000000 */
[----:B------:R-:W-:Y:S01]  /*17f0*/  UISETP.NE.AND UP1, UPT, UR13, URZ, UPT ;  /* 0x000000ff0d00728c */ /* 0x000fe2000bf25270 */
[----:B------:R-:W-:Y:S01]  /*1800*/  PLOP3.LUT P1, PT, P1, PT, PT, 0x8, 0x80 ;  /* 0x000000000080781c */ /* 0x000fe20000f2e170 */
[----:B------:R-:W-:Y:S01]  /*1810*/  USHF.L.U32 UR44, UR19, 0x5, URZ ;  /* 0x00000005132c7899 */ /* 0x000fe200080006ff */
[----:B------:R-:W-:Y:S01]  /*1820*/  CS2R R10, SRZ ;  /* 0x00000000000a7805 */ /* 0x000fe2000001ff00 */
[----:B------:R-:W-:Y:S01]  /*1830*/  ULOP3.LUT UR47, UR47, 0x40, URZ, 0xc0, !UPT ;  /* 0x000000402f2f7892 */ /* 0x000fe2000f8ec0ff */
[----:B------:R-:W-:Y:S01]  /*1840*/  IMAD.MOV.U32 R9, RZ, RZ, RZ ;  /* 0x000000ffff097224 */ /* 0x000fe200078e00ff */
[----:B------:R-:W3:Y:S01]  /*1850*/  LDCU UR39, c[0x0][0x370] ;  /* 0x00006e00ff2777ac */ /* 0x000ee20008000800 */
[----:B------:R-:W-:Y:S01]  /*1860*/  IMAD.MOV.U32 R8, RZ, RZ, 0x1 ;  /* 0x00000001ff087424 */ /* 0x000fe200078e00ff */
[----:B------:R-:W4:Y:S01]  /*1870*/  LDCU.64 UR26, c[0x0][0x348] ;  /* 0x00006900ff1a77ac */ /* 0x000f220008000a00 */
[----:B-1----:R-:W-:-:S02]  /*1880*/  UIADD3 UR5, UPT, UPT, UR6, 0x7f, URZ ;  /* 0x0000007f06057890 */ /* 0x002fc4000fffe0ff */
[----:B------:R-:W-:Y:S02]  /*1890*/  UIADD3 UR49, UPT, UPT, UR6, 0xfe, URZ ;  /* 0x000000fe06317890 */ /* 0x000fe4000fffe0ff */
[----:B------:R-:W-:Y:S02]  /*18a0*/  USHF.R.S32.HI UR4, URZ, 0x1f, UR5 ;  /* 0x0000001fff047899 */ /* 0x000fe40008011405 */
[----:B--2---:R-:W-:Y:S02]  /*18b0*/  ULEA UR13, UR8, UR7, 0x18 ;  /* 0x00000007080d7291 */ /* 0x004fe4000f8ec0ff */
[----:B------:R-:W-:Y:S02]  /*18c0*/  ULEA.HI UR4, UR4, UR5, URZ, 0x7 ;  /* 0x0000000504047291 */ /* 0x000fe4000f8f38ff */
[----:B------:R-:W-:Y:S02]  /*18d0*/  UIADD3 UR5, UPT, UPT, UR6, -0x1, URZ ;  /* 0xffffffff06057890 */ /* 0x000fe4000fffe0ff */
[----:B------:R-:W-:-:S02]  /*18e0*/  USHF.R.S32.HI UR42, URZ, 0x7, UR4 ;  /* 0x00000007ff2a7899 */ /* 0x000fc40008011404 */
[----:B------:R-:W-:Y:S02]  /*18f0*/  UISETP.GE.U32.AND UP2, UPT, UR5, -0xff, UPT ;  /* 0xffffff010500788c */ /* 0x000fe4000bf46070 */
[----:B------:R-:W-:Y:S01]  /*1900*/  UISETP.LT.U32.AND UP0, UPT, UR42, 0x4, UPT ;  /* 0x000000042a00788c */ /* 0x000fe2000bf01070 */
[----:B------:R-:W1:Y:S03]  /*1910*/  LDCU UR38, c[0x0][0x374] ;  /* 0x00006e80ff2677ac */ /* 0x000e660008000800 */
[----:B------:R-:W-:Y:S02]  /*1920*/  USEL UR41, UR42, 0x4, UP0 ;  /* 0x000000042a297887 */ /* 0x000fe40008000000 */
[----:B------:R-:W-:Y:S02]  /*1930*/  ULOP3.LUT UR44, UR44, 0x20, URZ, 0xc0, !UPT ;  /* 0x000000202c2c7892 */ /* 0x000fe4000f8ec0ff */
[----:B------:R-:W-:-:S02]  /*1940*/  UIADD3 UR4, UPT, UPT, UR41, -0x1, URZ ;  /* 0xffffffff29047890 */ /* 0x000fc4000fffe0ff */
[----:B------:R-:W-:Y:S02]  /*1950*/  @UP2 UIADD3 UR4, UPT, UPT, UR41, URZ, URZ ;  /* 0x000000ff29042290 */ /* 0x000fe4000fffe0ff */
[----:B------:R-:W-:Y:S02]  /*1960*/  USEL UR21, UR34, 0x2, UP1 ;  /* 0x0000000222157887 */ /* 0x000fe40008800000 */
[----:B------:R-:W-:Y:S02]  /*1970*/  UIADD3 UR30, UPT, UPT, UR13, 0x2400, UR28 ;  /* 0x000024000d1e7890 */ /* 0x000fe4000fffe01c */
[----:B------:R-:W-:Y:S02]  /*1980*/  ULEA.HI UR47, UR28, UR47, URZ, 0x19 ;  /* 0x0000002f1c2f7291 */ /* 0x000fe4000f8fc8ff */
[----:B------:R-:W-:Y:S02]  /*1990*/  UIADD3 UR48, UPT, UPT, UR42, -UR41, URZ ;  /* 0x800000292a307290 */ /* 0x000fe4000fffe0ff */
[----:B------:R-:W-:-:S02]  /*19a0*/  UIADD3 UR29, UPT, UPT, UR4, 0x1, URZ ;  /* 0x00000001041d7890 */ /* 0x000fc4000fffe0ff */
[----:B------:R-:W-:Y:S01]  /*19b0*/  UIADD3 UR43, UPT, UPT, -UR4, URZ, URZ ;  /* 0x000000ff042b7290 */ /* 0x000fe2000fffe1ff */
[----:B-1-34-:R-:W-:-:S11]  /*19c0*/  UMOV UR6, URZ ;  /* 0x000000ff00067c82 */ /* 0x01afd60008000000 */
.L_x_42:
[----:B------:R-:W1:Y:S02]  /*19d0*/  S2UR UR4, SR_CgaCtaId ;  /* 0x00000000000479c3 */ /* 0x000e640000008800 */
[----:B-1----:R-:W-:-:S09]  /*19e0*/  UISETP.NE.AND UP0, UPT, UR4, URZ, UPT ;  /* 0x000000ff0400728c */ /* 0x002fd2000bf05270 */
[----:B------:R-:W-:Y:S05]  /*19f0*/  BRA.U UP0, `(.L_x_23) ;  /* 0x0000000100287547 */ /* 0x000fea000b800000 */
[----:B------:R-:W-:Y:S02]  /*1a00*/  LEA R0, R9, UR13, 0x3 ;  /* 0x0000000d09007c11 */ /* 0x000fe4000f8e18ff */
[----:B------:R-:W-:-:S04]  /*1a10*/  SHF.L.U32 R2, R8, 0x1f, RZ ;  /* 0x0000001f08027819 */ /* 0x000fc800000006ff */
[----:B------:R-:W1:Y:S02]  /*1a20*/  SYNCS.PHASECHK.TRANS64.TRYWAIT P0, [R0+URZ+0xd0], R2 ;  /* 0x0000d002000075a7 */ /* 0x000e6400080011ff */
[----:B-1----:R-:W-:Y:S05]  /*1a30*/  @!P0 BRA `(.L_x_24) ;  /* 0x0000005000f88947 */ /* 0x002fea0003800000 */
.L_x_113:
[----:B------:R-:W-:Y:S01]  /*1a40*/  VIADD R9, R9, 0x1 ;  /* 0x0000000109097836 */ /* 0x000fe20000000000 */
[----:B------:R1:W-:Y:S04]  /*1a50*/  SYNCS.ARRIVE.TRANS64.A1T0 RZ, [R0+URZ+0xc0], RZ ;  /* 0x0000c0ff00ff79a7 */ /* 0x0003e800081000ff */
[----:B------:R-:W-:-:S04]  /*1a60*/  ISETP.NE.AND P0, PT, R9, 0x2, PT ;  /* 0x000000020900780c */ /* 0x000fc80003f05270 */
[----:B------:R-:W-:Y:S02]  /*1a70*/  SEL R9, R9, RZ, P0 ;  /* 0x000000ff09097207 */ /* 0x000fe40000000000 */
[----:B-1----:R-:W-:-:S04]  /*1a80*/  SEL R0, RZ, 0x1, P0 ;  /* 0x00000001ff007807 */ /* 0x002fc80000000000 */
[----:B------:R-:W-:-:S07]  /*1a90*/  LOP3.LUT R8, R8, R0, RZ, 0x3c, !PT ;  /* 0x0000000008087212 */ /* 0x000fce00078e3cff */
.L_x_23:
[----:B------:R-:W-:Y:S01]  /*1aa0*/  ULEA UR4, UR6, UR13, 0x3 ;  /* 0x0000000d06047291 */ /* 0x000fe2000f8e18ff */
[----:B------:R-:W-:Y:S01]  /*1ab0*/  SHF.L.U32 R0, R12, 0x1f, RZ ;  /* 0x0000001f0c007819 */ /* 0x000fe200000006ff */
[----:B------:R-:W-:Y:S02]  /*1ac0*/  UISETP.GE.U32.AND UP0, UPT, UR49, 0xff, UPT ;  /* 0x000000ff3100788c */ /* 0x000fe4000bf06070 */
[----:B------:R-:W-:Y:S01]  /*1ad0*/  ULEA UR11, UR45, UR44, 0x6 ;  /* 0x0000002c2d0b7291 */ /* 0x000fe2000f8e30ff */
[----:B------:R-:W-:-:S04]  /*1ae0*/  UMOV UR7, URZ ;  /* 0x000000ff00077c82 */ /* 0x000fc80008000000 */
[----:B------:R1:W2:Y:S01]  /*1af0*/  SYNCS.PHASECHK.TRANS64.TRYWAIT P0, [UR4+0x20], R0 ;  /* 0x00002000ff0075a7 */ /* 0x0002a20008001104 */
[----:B------:R-:W-:-:S04]  /*1b00*/  ULEA.HI UR4, UR46, UR46, URZ, 0x1 ;  /* 0x0000002e2e047291 */ /* 0x000fc8000f8f08ff */
[----:B------:R-:W-:-:S04]  /*1b10*/  USHF.L.U32 UR4, UR4, 0x6, URZ ;  /* 0x0000000604047899 */ /* 0x000fc800080006ff */
[----:B------:R-:W-:-:S04]  /*1b20*/  ULOP3.LUT UR35, UR4, 0xffffff80, URZ, 0xc0, !UPT ;  /* 0xffffff8004237892 */ /* 0x000fc8000f8ec0ff */
[----:B------:R-:W-:Y:S01]  /*1b30*/  UIADD3 UR35, UPT, UPT, UR47, UR35, URZ ;  /* 0x000000232f237290 */ /* 0x000fe2000fffe0ff */
[----:B------:R-:W-:Y:S11]  /*1b40*/  BRA.U !UP0, `(.L_x_25) ;  /* 0x0000000108c47547 */ /* 0x000ff6000b800000 */
[----:B------:R-:W-:Y:S01]  /*1b50*/  UMOV UR16, UR43 ;  /* 0x0000002b00107c82 */ /* 0x000fe20008000000 */
[----:B------:R-:W-:Y:S01]  /*1b60*/  UMOV UR4, UR6 ;  /* 0x0000000600047c82 */ /* 0x000fe20008000000 */
[----:B------:R-:W-:-:S05]  /*1b70*/  UMOV UR34, URZ ;  /* 0x000000ff00227c82 */ /* 0x000fca0008000000 */
.L_x_31:
[----:B------:R-:W-:Y:S01]  /*1b80*/  ULEA UR33, UR4, UR13, 0x3 ;  /* 0x0000000d04217291 */ /* 0x000fe2000f8e18ff */
[----:B------:R-:W-:Y:S01]  /*1b90*/  @P3 MOV R2, 0x6000 ;  /* 0x0000600000023802 */ /* 0x000fe20000000f00 */
[----:B--234-:R-:W-:Y:S10]  /*1ba0*/  @P0 BRA `(.L_x_26) ;  /* 0x00000000000c0947 */ /* 0x01cff40003800000 */
[----:B------:R-:W-:-:S04]  /*1bb0*/  SHF.L.U32 R3, R12, 0x1f, RZ ;  /* 0x0000001f0c037819 */ /* 0x000fc800000006ff */
[----:B------:R-:W2:Y:S02]  /*1bc0*/  SYNCS.PHASECHK.TRANS64.TRYWAIT P0, [UR33+0x20], R3 ;  /* 0x00002003ff0075a7 */ /* 0x000ea40008001121 */
[----:B--2---:R-:W-:Y:S05]  /*1bd0*/  @!P0 BRA `(.L_x_27) ;  /* 0x0000005000a48947 */ /* 0x004fea0003800000 */
.L_x_26:
[----:B------:R2:W-:Y:S01]  /*1be0*/  @P3 SYNCS.ARRIVE.TRANS64 RZ, [UR33], R2 ;  /* 0x00000002ffff39a7 */ /* 0x0005e20008000021 */
[----:B------:R-:W-:Y:S02]  /*1bf0*/  ULOP3.LUT UR5, UR21, 0x2, URZ, 0xfc, !UPT ;  /* 0x0000000215057892 */ /* 0x000fe4000f8efcff */
[----:B------:R-:W-:Y:S02]  /*1c00*/  UIADD3 UR16, UPT, UPT, UR16, 0x1, URZ ;  /* 0x0000000110107890 */ /* 0x000fe4000fffe0ff */
[----:B------:R-:W-:Y:S02]  /*1c10*/  UISETP.NE.AND UP0, UPT, UR5, 0x2, UPT ;  /* 0x000000020500788c */ /* 0x000fe4000bf05270 */
[----:B------:R-:W-:-:S07]  /*1c20*/  UISETP.NE.AND UP2, UPT, UR16, 0x1, UPT ;  /* 0x000000011000788c */ /* 0x000fce000bf45270 */
[----:B------:R-:W-:Y:S05]  /*1c30*/  BRA.U UP0, `(.L_x_28) ;  /* 0x0000000100047547 */ /* 0x000fea000b800000 */
[----:B------:R-:W-:Y:S05]  /*1c40*/  BPT.TRAP 0x1 ;  /* 0x000000040000795c */ /* 0x000fea0000300000 */
.L_x_28:
[----:B------:R-:W-:Y:S04]  /*1c50*/  BSSY.RECONVERGENT B0, `(.L_x_29) ;  /* 0x0000003000007945 */ /* 0x000fe80003800200 */
[----:B------:R-:W-:Y:S05]  /*1c60*/  @!P2 BRA `(.L_x_30) ;  /* 0x000000000004a947 */ /* 0x000fea0003800000 */
[----:B------:R-:W-:Y:S05]  /*1c70*/  BPT.TRAP 0x1 ;  /* 0x000000040000795c */ /* 0x000fea0000300000 */
.L_x_30:
[----:B------:R-:W-:Y:S05]  /*1c80*/  BSYNC.RECONVERGENT B0 ;  /* 0x0000000000007941 */ /* 0x000fea0003800200 */
.L_x_29:
[----:B------:R-:W-:Y:S02]  /*1c90*/  UIADD3 UR5, UPT, UPT, UR4, 0x1, URZ ;  /* 0x0000000104057890 */ /* 0x000fe4000fffe0ff */
[----:B------:R-:W-:Y:S02]  /*1ca0*/  ULEA UR32, UR4, UR28, 0xd ;  /* 0x0000001c04207291 */ /* 0x000fe4000f8e68ff */
[----:B------:R-:W-:Y:S02]  /*1cb0*/  UISETP.NE.AND UP0, UPT, UR5, 0x4, UPT ;  /* 0x000000040500788c */ /* 0x000fe4000bf05270 */
[----:B------:R-:W-:Y:S02]  /*1cc0*/  UIADD3 UR14, UP1, UPT, UR26, 0x80, URZ ;  /* 0x000000801a0e7890 */ /* 0x000fe4000ff3e0ff */
[----:B------:R-:W-:Y:S02]  /*1cd0*/  USEL UR7, URZ, 0x1, UP0 ;  /* 0x00000001ff077887 */ /* 0x000fe40008000000 */
[----:B------:R-:W-:-:S02]  /*1ce0*/  USEL UR6, UR5, URZ, UP0 ;  /* 0x000000ff05067287 */ /* 0x000fc40008000000 */
[----:B------:R-:W-:Y:S02]  /*1cf0*/  ULEA UR8, UR4, UR13, 0xc ;  /* 0x0000000d04087291 */ /* 0x000fe4000f8e60ff */
[----:B------:R-:W-:Y:S01]  /*1d00*/  ULEA UR5, UR6, UR13, 0x3 ;  /* 0x0000000d06057291 */ /* 0x000fe2000f8e18ff */
[----:B------:R-:W-:Y:S01]  /*1d10*/  LOP3.LUT R12, R12, UR7, RZ, 0x3c, !PT ;  /* 0x000000070c0c7c12 */ /* 0x000fe2000f8e3cff */
[----:B------:R-:W-:Y:S02]  /*1d20*/  UIADD3 UR4, UP0, UPT, UR26, 0x180, URZ ;  /* 0x000001801a047890 */ /* 0x000fe4000ff1e0ff */
[----:B------:R-:W-:Y:S01]  /*1d30*/  ULOP3.LUT UR33, UR33, 0xfefffff8, URZ, 0xc0, !UPT ;  /* 0xfefffff821217892 */ /* 0x000fe2000f8ec0ff */
[----:B-1----:R-:W-:Y:S01]  /*1d40*/  SHF.L.U32 R0, R12, 0x1f, RZ ;  /* 0x0000001f0c007819 */ /* 0x002fe200000006ff */
[----:B------:R-:W-:Y:S02]  /*1d50*/  UIADD3.X UR15, UPT, UPT, URZ, UR27, URZ, UP1, !UPT ;  /* 0x0000001bff0f7290 */ /* 0x000fe40008ffe4ff */
[----:B------:R-:W-:Y:S01]  /*1d60*/  UIADD3 UR32, UPT, UPT, UR13, 0x2400, UR32 ;  /* 0x000024000d207890 */ /* 0x000fe2000fffe020 */
[----:B------:R3:W4:Y:S01]  /*1d70*/  SYNCS.PHASECHK.TRANS64.TRYWAIT P0, [UR5+0x20], R0 ;  /* 0x00002000ff0075a7 */ /* 0x0007220008001105 */
[----:B------:R-:W-:-:S02]  /*1d80*/  UPRMT UR7, URZ, 0x5410, UR24 ;  /* 0x00005410ff077896 */ /* 0x000fc40008000018 */
[----:B------:R-:W-:Y:S02]  /*1d90*/  UIADD3 UR8, UPT, UPT, UR8, 0xa400, URZ ;  /* 0x0000a40008087890 */ /* 0x000fe4000fffe0ff */
[----:B------:R-:W-:Y:S01]  /*1da0*/  UIADD3.X UR5, UPT, UPT, URZ, UR27, URZ, UP0, !UPT ;  /* 0x0000001bff057290 */ /* 0x000fe200087fe4ff */
[----:B------:R-:W-:Y:S01]  /*1db0*/  UMOV UR18, 0x0 ;  /* 0x0000000000127882 */ /* 0x000fe20000000000 */
[----:B------:R-:W-:Y:S01]  /*1dc0*/  UMOV UR19, 0x10000000 ;  /* 0x1000000000137882 */ /* 0x000fe20000000000 */
[----:B------:R-:W-:Y:S01]  /*1dd0*/  UMOV UR10, UR34 ;  /* 0x00000022000a7c82 */ /* 0x000fe20008000000 */
[----:B------:R-:W-:Y:S01]  /*1de0*/  UMOV UR12, UR36 ;  /* 0x00000024000c7c82 */ /* 0x000fe20008000000 */
[----:B------:R-:W-:Y:S01]  /*1df0*/  UMOV UR9, UR33 ;  /* 0x0000002100097c82 */ /* 0x000fe20008000000 */
[----:B------:R1:W-:Y:S03]  /*1e00*/  UTMALDG.3D.MULTICAST.2CTA [UR32], [UR14], UR7, desc[UR18] ;  /* 0x000012200e0073b4 */ /* 0x0003e60008211807 */
[----:B------:R2:W-:Y:S01]  /*1e10*/  UTMALDG.3D.2CTA [UR8], [UR4], desc[UR18] ;  /* 0x00001208040075b4 */ /* 0x0005e20008211000 */
[----:B-1----:R-:W-:Y:S01]  /*1e20*/  UIADD3 UR34, UPT, UPT, UR34, 0x80, URZ ;  /* 0x0000008022227890 */ /* 0x002fe2000fffe0ff */
[----:B------:R-:W-:Y:S01]  /*1e30*/  UMOV UR7, UR29 ;  /* 0x0000001d00077c82 */ /* 0x000fe20008000000 */
[----:B--2---:R-:W-:Y:S01]  /*1e40*/  UMOV UR4, UR6 ;  /* 0x0000000600047c82 */ /* 0x004fe20008000000 */
[----:B------:R-:W-:Y:S09]  /*1e50*/  BRA.U UP2, `(.L_x_31) ;  /* 0xfffffffd02487547 */ /* 0x000ff2000b83ffff */
.L_x_25:
[----:B------:R-:W-:Y:S01]  /*1e60*/  ULEA UR4, UR6, UR13, 0x3 ;  /* 0x0000000d06047291 */ /* 0x000fe2000f8e18ff */
[----:B-1-3--:R-:W-:Y:S01]  /*1e70*/  SHF.L.U32 R0, R12, 0x1f, RZ ;  /* 0x0000001f0c007819 */ /* 0x00afe200000006ff */
[----:B------:R-:W-:Y:S01]  /*1e80*/  @!P1 SYNCS.ARRIVE.TRANS64.A1T0 RZ, [UR13+0x58], RZ ;  /* 0x000058ffffff99a7 */ /* 0x000fe2000810000d */
[----:B------:R-:W-:-:S06]  /*1e90*/  UISETP.GT.AND UP0, UPT, UR42, UR41, UPT ;  /* 0x000000292a00728c */ /* 0x000fcc000bf04270 */
[----:B--2-4-:R1:W2:Y:S03]  /*1ea0*/  SYNCS.PHASECHK.TRANS64.TRYWAIT P0, [UR4+0x20], R0 ;  /* 0x00002000ff0075a7 */ /* 0x0142a60008001104 */
[----:B------:R-:W-:Y:S05]  /*1eb0*/  BRA.U !UP0, `(.L_x_32) ;  /* 0x0000000108c07547 */ /* 0x000fea000b800000 */
[----:B------:R-:W-:Y:S01]  /*1ec0*/  UIADD3 UR25, UPT, UPT, UR48, UR7, URZ ;  /* 0x0000000730197290 */ /* 0x000fe2000fffe0ff */
[----:B------:R-:W-:-:S11]  /*1ed0*/  UMOV UR4, UR6 ;  /* 0x0000000600047c82 */ /* 0x000fd60008000000 */
.L_x_38:
[----:B------:R-:W-:Y:S01]  /*1ee0*/  ULEA UR17, UR4, UR13, 0x3 ;  /* 0x0000000d04117291 */ /* 0x000fe2000f8e18ff */
[----:B--2---:R-:W-:Y:S01]  /*1ef0*/  @P3 MOV R2, 0x6000 ;  /* 0x0000600000023802 */ /* 0x004fe20000000f00 */
[----:B--2-4-:R-:W-:Y:S10]  /*1f00*/  @P0 BRA `(.L_x_33) ;  /* 0x00000000000c0947 */ /* 0x014ff40003800000 */
[----:B------:R-:W-:-:S04]  /*1f10*/  SHF.L.U32 R3, R12, 0x1f, RZ ;  /* 0x0000001f0c037819 */ /* 0x000fc800000006ff */
[----:B------:R-:W2:Y:S02]  /*1f20*/  SYNCS.PHASECHK.TRANS64.TRYWAIT P0, [UR17+0x20], R3 ;  /* 0x00002003ff0075a7 */ /* 0x000ea40008001111 */
[----:B--2---:R-:W-:Y:S05]  /*1f30*/  @!P0 BRA `(.L_x_34) ;  /* 0x0000004c00e48947 */ /* 0x004fea0003800000 */
.L_x_33:
[----:B------:R2:W-:Y:S01]  /*1f40*/  @P3 SYNCS.ARRIVE.TRANS64 RZ, [UR17], R2 ;  /* 0x00000002ffff39a7 */ /* 0x0005e20008000011 */
[----:B------:R-:W-:-:S04]  /*1f50*/  ULOP3.LUT UR5, UR21, 0x2, URZ, 0xfc, !UPT ;  /* 0x0000000215057892 */ /* 0x000fc8000f8efcff */
[----:B------:R-:W-:-:S09]  /*1f60*/  UISETP.NE.AND UP0, UPT, UR5, 0x2, UPT ;  /* 0x000000020500788c */ /* 0x000fd2000bf05270 */
[----:B------:R-:W-:Y:S05]  /*1f70*/  BRA.U UP0, `(.L_x_35) ;  /* 0x0000000100047547 */ /* 0x000fea000b800000 */
[----:B------:R-:W-:Y:S05]  /*1f80*/  BPT.TRAP 0x1 ;  /* 0x000000040000795c */ /* 0x000fea0000300000 */
.L_x_35:
[----:B------:R-:W-:Y:S04]  /*1f90*/  BSSY.RECONVERGENT B0, `(.L_x_36) ;  /* 0x0000003000007945 */ /* 0x000fe80003800200 */
[----:B------:R-:W-:Y:S05]  /*1fa0*/  @!P2 BRA `(.L_x_37) ;  /* 0x000000000004a947 */ /* 0x000fea0003800000 */
[----:B------:R-:W-:Y:S05]  /*1fb0*/  BPT.TRAP 0x1 ;  /* 0x000000040000795c */ /* 0x000fea0000300000 */
.L_x_37:
[----:B------:R-:W-:Y:S05]  /*1fc0*/  BSYNC.RECONVERGENT B0 ;  /* 0x0000000000007941 */ /* 0x000fea0003800200 */
.L_x_36:
[----:B------:R-:W-:Y:S02]  /*1fd0*/  UIADD3 UR5, UPT, UPT, UR4, 0x1, URZ ;  /* 0x0000000104057890 */ /* 0x000fe4000fffe0ff */
[----:B------:R-:W-:Y:S02]  /*1fe0*/  UIADD3 UR14, UP1, UPT, UR26, 0x80, URZ ;  /* 0x000000801a0e7890 */ /* 0x000fe4000ff3e0ff */
[----:B------:R-:W-:Y:S02]  /*1ff0*/  UISETP.NE.AND UP0, UPT, UR5, 0x4, UPT ;  /* 0x000000040500788c */ /* 0x000fe4000bf05270 */
[----:B------:R-:W-:Y:S02]  /*2000*/  ULEA UR16, UR4, UR30, 0xd ;  /* 0x0000001e04107291 */ /* 0x000fe4000f8e68ff */
[----:B------:R-:W-:Y:S02]  /*2010*/  USEL UR8, URZ, 0x1, UP0 ;  /* 0x00000001ff087887 */ /* 0x000fe40008000000 */
[----:B------:R-:W-:-:S02]  /*2020*/  USEL UR6, UR5, URZ, UP0 ;  /* 0x000000ff05067287 */ /* 0x000fc40008000000 */
[----:B------:R-:W-:Y:S02]  /*2030*/  UIADD3 UR22, UP0, UPT, UR26, 0x180, URZ ;  /* 0x000001801a167890 */ /* 0x000fe4000ff1e0ff */
[----:B------:R-:W-:Y:S01]  /*2040*/  LOP3.LUT R12, R12, UR8, RZ, 0x3c, !PT ;  /* 0x000000080c0c7c12 */ /* 0x000fe2000f8e3cff */
[----:B------:R-:W-:Y:S02]  /*2050*/  ULEA UR8, UR4, UR13, 0xc ;  /* 0x0000000d04087291 */ /* 0x000fe4000f8e60ff */
[----:B------:R-:W-:Y:S01]  /*2060*/  ULEA UR5, UR6, UR13, 0x3 ;  /* 0x0000000d06057291 */ /* 0x000fe2000f8e18ff */
[----:B-1----:R-:W-:Y:S01]  /*2070*/  SHF.L.U32 R0, R12, 0x1f, RZ ;  /* 0x0000001f0c007819 */ /* 0x002fe200000006ff */
[----:B------:R-:W-:Y:S02]  /*2080*/  USHF.L.U32 UR18, UR7, 0x7, URZ ;  /* 0x0000000707127899 */ /* 0x000fe400080006ff */
[----:B------:R-:W-:Y:S02]  /*2090*/  ULOP3.LUT UR17, UR17, 0xfefffff8, URZ, 0xc0, !UPT ;  /* 0xfefffff811117892 */ /* 0x000fe4000f8ec0ff */
[----:B------:R-:W-:-:S02]  /*20a0*/  UIADD3.X UR15, UPT, UPT, URZ, UR27, URZ, UP1, !UPT ;  /* 0x0000001bff0f7290 */ /* 0x000fc40008ffe4ff */
[----:B------:R-:W-:Y:S01]  /*20b0*/  UPRMT UR4, URZ, 0x5410, UR24 ;  /* 0x00005410ff047896 */ /* 0x000fe20008000018 */
[----:B------:R3:W4:Y:S01]  /*20c0*/  SYNCS.PHASECHK.TRANS64.TRYWAIT P0, [UR5+0x20], R0 ;  /* 0x00002000ff0075a7 */ /* 0x0007220008001105 */
[----:B------:R-:W-:Y:S02]  /*20d0*/  UIADD3 UR8, UPT, UPT, UR8, 0xa400, URZ ;  /* 0x0000a40008087890 */ /* 0x000fe4000fffe0ff */
[----:B------:R-:W-:Y:S01]  /*20e0*/  UIADD3.X UR23, UPT, UPT, URZ, UR27, URZ, UP0, !UPT ;  /* 0x0000001bff177290 */ /* 0x000fe200087fe4ff */
[----:B------:R-:W-:Y:S01]  /*20f0*/  UMOV UR32, 0x0 ;  /* 0x0000000000207882 */ /* 0x000fe20000000000 */
[----:B------:R-:W-:Y:S01]  /*2100*/  UMOV UR33, 0x10000000 ;  /* 0x1000000000217882 */ /* 0x000fe20000000000 */
[----:B------:R-:W-:Y:S01]  /*2110*/  UMOV UR19, UR35 ;  /* 0x0000002300137c82 */ /* 0x000fe20008000000 */
[----:B------:R-:W-:Y:S01]  /*2120*/  UMOV UR20, UR36 ;  /* 0x0000002400147c82 */ /* 0x000fe20008000000 */
[----:B------:R-:W-:Y:S01]  /*2130*/  UMOV UR12, UR36 ;  /* 0x00000024000c7c82 */ /* 0x000fe20008000000 */
[----:B------:R-:W-:Y:S01]  /*2140*/  UMOV UR9, UR17 ;  /* 0x0000001100097c82 */ /* 0x000fe20008000000 */
[----:B------:R-:W-:Y:S01]  /*2150*/  UMOV UR10, UR18 ;  /* 0x00000012000a7c82 */ /* 0x000fe20008000000 */
[----:B------:R1:W-:Y:S01]  /*2160*/  UTMALDG.3D.MULTICAST.2CTA [UR16], [UR14], UR4, desc[UR32] ;  /* 0x000020100e0073b4 */ /* 0x0003e20008211804 */
[----:B------:R-:W-:-:S04]  /*2170*/  UIADD3 UR7, UPT, UPT, UR7, 0x1, URZ ;  /* 0x0000000107077890 */ /* 0x000fc8000fffe0ff */
[----:B------:R-:W-:Y:S01]  /*2180*/  UISETP.NE.AND UP0, UPT, UR7, UR25, UPT ;  /* 0x000000190700728c */ /* 0x000fe2000bf05270 */
[----:B------:R3:W-:Y:S01]  /*2190*/  UTMALDG.3D.2CTA [UR8], [UR22], desc[UR32] ;  /* 0x00002008160075b4 */ /* 0x0007e20008211000 */
[----:B-1----:R-:W-:-:S07]  /*21a0*/  UMOV UR4, UR6 ;  /* 0x0000000600047c82 */ /* 0x002fce0008000000 */
[----:B---3--:R-:W-:Y:S05]  /*21b0*/  BRA.U UP0, `(.L_x_38) ;  /* 0xfffffffd00487547 */ /* 0x008fea000b83ffff */
.L_x_32:
[C---:B------:R-:W-:Y:S01]  /*21c0*/  LEA R3, R11.reuse, UR13, 0x3 ;  /* 0x0000000d0b037c11 */ /* 0x040fe2000f8e18ff */
[----:B------:R-:W-:Y:S01]  /*21d0*/  NOP ;  /* 0x0000000000007918 */ /* 0x000fe20000000000 */
[----:B-1----:R-:W-:Y:S02]  /*21e0*/  SHF.L.U32 R0, R10, 0x1f, RZ ;  /* 0x0000001f0a007819 */ /* 0x002fe400000006ff */
[----:B------:R-:W-:Y:S02]  /*21f0*/  LEA R4, R11, UR13, 0x4 ;  /* 0x0000000d0b047c11 */ /* 0x000fe4000f8e20ff */
[----:B--2-4-:R-:W1:Y:S02]  /*2200*/  SYNCS.PHASECHK.TRANS64.TRYWAIT P0, [R3+URZ+0x60], R0 ;  /* 0x00006000030075a7 */ /* 0x014e6400080011ff */
[----:B-1----:R-:W-:Y:S05]  /*2210*/  @!P0 BRA `(.L_x_39) ;  /* 0x0000004c00448947 */ /* 0x002fea0003800000 */
.L_x_116:
[----:B------:R-:W2:Y:S01]  /*2220*/  LDS.128 R4, [R4+0xf0] ;  /* 0x0000f00004047984 */ /* 0x000ea20000000c00 */
[----:B------:R-:W-:Y:S01]  /*2230*/  UISETP.GE.AND UP0, UPT, UR40, 0x1, UPT ;  /* 0x000000012800788c */ /* 0x000fe2000bf06270 */
[----:B------:R-:W-:Y:S01]  /*2240*/  @!PT LDS RZ, [RZ] ;  /* 0x00000000fffff984 */ /* 0x000fe20000000800 */
[----:B------:R-:W-:Y:S01]  /*2250*/  @!PT LDS RZ, [RZ] ;  /* 0x00000000fffff984 */ /* 0x000fe20000000800 */
[----:B------:R-:W-:Y:S01]  /*2260*/  @!PT LDS RZ, [RZ] ;  /* 0x00000000fffff984 */ /* 0x000fe20000000800 */
[----:B------:R-:W-:Y:S01]  /*2270*/  @!PT LDS RZ, [RZ] ;  /* 0x00000000fffff984 */ /* 0x000fe20000000800 */
[----:B------:R3:W-:Y:S06]  /*2280*/  MEMBAR.ALL.CTA ;  /* 0x0000000000007992 */ /* 0x0007ec0000008000 */
[----:B---3--:R-:W3:Y:S01]  /*2290*/  FENCE.VIEW.ASYNC.S ;  /* 0x00000000000073c6 */ /* 0x008ee20000000000 */
[----:B--2---:R-:W-:-:S13]  /*22a0*/  LOP3.LUT P0, RZ, R6, 0x1, RZ, 0xc0, !PT ;  /* 0x0000000106ff7812 */ /* 0x004fda000780c0ff */
[----:B---3--:R-:W-:Y:S01]  /*22b0*/  VOTEU.ANY UP1, P0 ;  /* 0x0000000000ff7886 */ /* 0x008fe20000020100 */
[----:B------:R-:W-:-:S13]  /*22c0*/  PLOP3.LUT P0, PT, PT, PT, UP1, 0x80, 0x8 ;  /* 0x000000000008781c */ /* 0x000fda0003f0f018 */
[----:B-1----:R-:W-:Y:S02]  /*22d0*/  @P0 LOP3.LUT R0, R5, 0xffff, RZ, 0xc0, !PT ;  /* 0x0000ffff05000812 */ /* 0x002fe400078ec0ff */
[----:B------:R-:W-:Y:S02]  /*22e0*/  @P0 MOV R2, R4 ;  /* 0x0000000400020202 */ /* 0x000fe40000000f00 */
[----:B------:R-:W-:Y:S01]  /*22f0*/  @P0 R2UR UR5, R0 ;  /* 0x00000000000502ca */ /* 0x000fe200000e0000 */
[----:B------:R-:W-:Y:S01]  /*2300*/  VIADD R0, R3, 0x70 ;  /* 0x0000007003007836 */ /* 0x000fe20000000000 */
[----:B------:R-:W-:Y:S02]  /*2310*/  @P0 SHF.R.U32.HI R4, RZ, 0x10, R5 ;  /* 0x00000010ff040819 */ /* 0x000fe40000011605 */
[----:B------:R-:W-:Y:S02]  /*2320*/  @P0 R2UR UR7, R2 ;  /* 0x00000000020702ca */ /* 0x000fe400000e0000 */
[----:B------:R-:W-:-:S02]  /*2330*/  PRMT R0, RZ, 0x654, R0 ;  /* 0x00000654ff007816 */ /* 0x000fc40000000000 */
[----:B------:R-:W-:Y:S02]  /*2340*/  @P0 R2UR UR4, R4 ;  /* 0x00000000040402ca */ /* 0x000fe400000e0000 */
[----:B------:R1:W-:Y:S03]  /*2350*/  SYNCS.ARRIVE.TRANS64.RED.A1T0 RZ, [R0+URZ], RZ ;  /* 0x000000ff00ff79a7 */ /* 0x0003e600081004ff */
[----:B------:R-:W-:-:S04]  /*2360*/  @UP1 UMOV UR31, UR5 ;  /* 0x00000005001f1c82 */ /* 0x000fc80008000000 */
[----:B------:R-:W-:-:S04]  /*2370*/  @UP1 UMOV UR37, UR7 ;  /* 0x0000000700251c82 */ /* 0x000fc80008000000 */
[----:B------:R-:W-:Y:S01]  /*2380*/  @UP1 UMOV UR36, UR4 ;  /* 0x0000000400241c82 */ /* 0x000fe20008000000 */
[----:B------:R-:W-:Y:S05]  /*2390*/  BRA.U !UP0, `(.L_x_40) ;  /* 0x0000000108d47547 */ /* 0x000fea000b800000 */
[----:B------:R-:W2:Y:S01]  /*23a0*/  LDCU.128 UR16, c[0x0][0xb10] ;  /* 0x00016200ff1077ac */ /* 0x000ea20008000c00 */
[----:B------:R-:W3:Y:S01]  /*23b0*/  LDCU UR12, c[0x0][0xb20] ;  /* 0x00016400ff0c77ac */ /* 0x000ee20008000800 */
[----:B------:R-:W4:Y:S01]  /*23c0*/  LDCU UR20, c[0x0][0xb0c] ;  /* 0x00016180ff1477ac */ /* 0x000f220008000800 */
[----:B------:R-:W1:Y:S01]  /*23d0*/  LDCU.64 UR8, c[0x0][0xb28] ;  /* 0x00016500ff0877ac */ /* 0x000e620008000a00 */
[----:B------:R-:W-:Y:S02]  /*23e0*/  UISETP.NE.AND UP3, UPT, UR40, 0x1, UPT ;  /* 0x000000012800788c */ /* 0x000fe4000bf65270 */
[----:B--2---:R-:W-:Y:S02]  /*23f0*/  UIMAD.WIDE.U32 UR10, UR38, UR19, URZ ;  /* 0x00000013260a72a5 */ /* 0x004fe4000f8e00ff */
[----:B------:R-:W-:Y:S02]  /*2400*/  UIMAD.WIDE.U32 UR4, UR39, UR16, URZ ;  /* 0x00000010270472a5 */ /* 0x000fe4000f8e00ff */
[----:B------:R-:W-:-:S02]  /*2410*/  UISETP.NE.AND UP0, UPT, UR18, 0x1, UPT ;  /* 0x000000011200788c */ /* 0x000fc4000bf05270 */
[----:B------:R-:W-:Y:S01]  /*2420*/  UIMAD.WIDE.U32 UR22, UR31, UR19, URZ ;  /* 0x000000131f1672a5 */ /* 0x000fe2000f8e00ff */
[----:B------:R-:W-:Y:S02]  /*2430*/  UMOV UR10, UR11 ;  /* 0x0000000b000a7c82 */ /* 0x000fe40008000000 */
[----:B------:R-:W-:Y:S01]  /*2440*/  UMOV UR4, UR5 ;  /* 0x0000000500047c82 */ /* 0x000fe20008000000 */
[----:B---3--:R-:W-:Y:S02]  /*2450*/  USHF.R.U32.HI UR10, URZ, UR12, UR10 ;  /* 0x0000000cff0a7299 */ /* 0x008fe4000801160a */
[----:B----4-:R-:W-:Y:S02]  /*2460*/  UISETP.NE.AND UP2, UPT, UR20, 0x1, UPT ;  /* 0x000000011400788c */ /* 0x010fe4000bf45270 */
[----:B------:R-:W-:Y:S02]  /*2470*/  USHF.R.U32.HI UR4, URZ, UR17, UR4 ;  /* 0x00000011ff047299 */ /* 0x000fe40008011604 */
[----:B------:R-:W-:-:S02]  /*2480*/  USEL UR5, UR38, UR10, !UP0 ;  /* 0x0000000a26057287 */ /* 0x000fc4000c000000 */
[----:B------:R-:W-:Y:S02]  /*2490*/  USEL UR7, UR39, UR4, !UP2 ;  /* 0x0000000427077287 */ /* 0x000fe4000d000000 */
[----:B-1----:R-:W-:Y:S01]  /*24a0*/  UIMAD.WIDE.U32 UR10, UR5, UR8, URZ ;  /* 0x00000008050a72a5 */ /* 0x002fe2000f8e00ff */
[----:B------:R-:W-:Y:S01]  /*24b0*/  UMOV UR4, UR23 ;  /* 0x0000001700047c82 */ /* 0x000fe20008000000 */
[----:B------:R-:W-:Y:S02]  /*24c0*/  UIMAD.WIDE.U32 UR14, UR37, UR16, URZ ;  /* 0x00000010250e72a5 */ /* 0x000fe4000f8e00ff */
[----:B------:R-:W-:-:S03]  /*24d0*/  UIMAD.WIDE.U32 UR22, UR7, UR8, URZ ;  /* 0x00000008071672a5 */ /* 0x000fc6000f8e00ff */
[----:B------:R-:W-:Y:S01]  /*24e0*/  UMOV UR10, UR11 ;  /* 0x0000000b000a7c82 */ /* 0x000fe20008000000 */
[----:B------:R-:W-:Y:S02]  /*24f0*/  USHF.R.U32.HI UR4, URZ, UR12, UR4 ;  /* 0x0000000cff047299 */ /* 0x000fe40008011604 */
[----:B------:R-:W-:Y:S01]  /*2500*/  @UP3 USHF.R.U32.HI UR5, URZ, UR9, UR10 ;  /* 0x00000009ff053299 */ /* 0x000fe2000801160a */
[----:B------:R-:W-:Y:S01]  /*2510*/  UMOV UR14, UR15 ;  /* 0x0000000f000e7c82 */ /* 0x000fe20008000000 */
[----:B------:R-:W-:Y:S01]  /*2520*/  UMOV UR22, UR23 ;  /* 0x0000001700167c82 */ /* 0x000fe20008000000 */
[----:B------:R-:W-:Y:S02]  /*2530*/  USHF.R.U32.HI UR17, URZ, UR17, UR14 ;  /* 0x00000011ff117299 */ /* 0x000fe4000801160e */
[----:B------:R-:W-:Y:S02]  /*2540*/  USEL UR4, UR31, UR4, !UP0 ;  /* 0x000000041f047287 */ /* 0x000fe4000c000000 */
[----:B------:R-:W-:-:S02]  /*2550*/  @UP3 USHF.R.U32.HI UR7, URZ, UR9, UR22 ;  /* 0x00000009ff073299 */ /* 0x000fc40008011616 */
[----:B------:R-:W-:Y:S02]  /*2560*/  UIMAD UR10, UR40, UR5, URZ ;  /* 0x00000005280a72a4 */ /* 0x000fe4000f8e02ff */
[----:B------:R-:W-:Y:S02]  /*2570*/  USEL UR5, UR37, UR17, !UP2 ;  /* 0x0000001125057287 */ /* 0x000fe4000d000000 */
[----:B------:R-:W-:Y:S02]  /*2580*/  UIMAD UR12, UR40, UR7, URZ ;  /* 0x00000007280c72a4 */ /* 0x000fe4000f8e02ff */
[----:B------:R-:W-:Y:S02]  /*2590*/  UISETP.GE.AND UP0, UPT, UR4, UR10, UPT ;  /* 0x0000000a0400728c */ /* 0x000fe4000bf06270 */
[----:B------:R-:W-:Y:S02]  /*25a0*/  UIMAD.WIDE.U32 UR10, UR4, UR8, URZ ;  /* 0x00000008040a72a5 */ /* 0x000fe4000f8e00ff */
[----:B------:R-:W-:-:S02]  /*25b0*/  UISETP.GE.OR UP0, UPT, UR5, UR12, UP0 ;  /* 0x0000000c0500728c */ /* 0x000fc40008706670 */
[----:B------:R-:W-:Y:S02]  /*25c0*/  UIMAD.WIDE.U32 UR14, UR5, UR8, URZ ;  /* 0x00000008050e72a5 */ /* 0x000fe4000f8e00ff */
[----:B------:R-:W-:Y:S01]  /*25d0*/  UIADD3 UR12, UPT, UPT, -UR5, URZ, URZ ;  /* 0x000000ff050c7290 */ /* 0x000fe2000fffe1ff */
[----:B------:R-:W-:Y:S01]  /*25e0*/  UMOV UR10, UR11 ;  /* 0x0000000b000a7c82 */ /* 0x000fe20008000000 */
[----:B------:R-:W-:Y:S02]  /*25f0*/  UIADD3 UR11, UPT, UPT, -UR4, URZ, URZ ;  /* 0x000000ff040b7290 */ /* 0x000fe4000fffe1ff */
[----:B------:R-:W-:-:S03]  /*2600*/  USHF.R.U32.HI UR10, URZ, UR9, UR10 ;  /* 0x00000009ff0a7299 */ /* 0x000fc6000801160a */
[----:B------:R-:W-:Y:S01]  /*2610*/  @!UP0 UMOV UR8, UR15 ;  /* 0x0000000f00088c82 */ /* 0x000fe20008000000 */
[----:B------:R-:W-:Y:S02]  /*2620*/  UIMAD UR11, UR18, UR11, UR31 ;  /* 0x0000000b120b72a4 */ /* 0x000fe4000f8e021f */
[----:B------:R-:W-:Y:S02]  /*2630*/  USEL UR10, UR4, UR10, !UP3 ;  /* 0x0000000a040a7287 */ /* 0x000fe4000d800000 */
[----:B------:R-:W-:Y:S02]  /*2640*/  @!UP0 USHF.R.U32.HI UR8, URZ, UR9, UR8 ;  /* 0x00000009ff088299 */ /* 0x000fe40008011608 */
[----:B------:R-:W-:Y:S02]  /*2650*/  UIADD3 UR9, UPT, UPT, -UR10, URZ, URZ ;  /* 0x000000ff0a097290 */ /* 0x000fe4000fffe1ff */
[----:B------:R-:W-:Y:S02]  /*2660*/  @!UP0 USEL UR8, UR5, UR8, !UP3 ;  /* 0x0000000805088287 */ /* 0x000fe4000d800000 */
[----:B------:R-:W-:-:S02]  /*2670*/  UIMAD UR9, UR40, UR9, UR4 ;  /* 0x00000009280972a4 */ /* 0x000fc4000f8e0204 */
[----:B------:R-:W-:Y:S02]  /*2680*/  @!UP0 UIADD3 UR10, UPT, UPT, UR10, -UR8, URZ ;  /* 0x800000080a0a8290 */ /* 0x000fe4000fffe0ff */
[----:B------:R-:W-:Y:S02]  /*2690*/  @!UP0 UIMAD UR8, UR9, UR7, UR8 ;  /* 0x00000007090882a4 */ /* 0x000fe4000f8e0208 */
[----:B------:R-:W-:Y:S02]  /*26a0*/  @!UP0 UIMAD UR4, UR40, UR10, UR5 ;  /* 0x0000000a280482a4 */ /* 0x000fe4000f8e0205 */
[----:B------:R-:W-:Y:S02]  /*26b0*/  UIMAD UR7, UR20, UR12, UR37 ;  /* 0x0000000c140772a4 */ /* 0x000fe4000f8e0225 */
[----:B------:R-:W-:Y:S01]  /*26c0*/  UIMAD UR31, UR4, UR18, UR11 ;  /* 0x00000012041f72a4 */ /* 0x000fe2000f8e020b */
[----:B------:R-:W-:Y:S02]  /*26d0*/  @!UP0 UMOV UR5, UR8 ;  /* 0x0000000800058c82 */ /* 0x000fe40008000000 */
[----:B------:R-:W-:-:S12]  /*26e0*/  UIMAD UR37, UR5, UR20, UR7 ;  /* 0x00000014052572a4 */ /* 0x000fd8000f8e0207 */
.L_x_40:
[----:B------:R-:W2:Y:S02]  /*26f0*/  LDCU UR4, c[0x0][0xb30] ;  /* 0x00016600ff0477ac */ /* 0x000ea40008000800 */
[----:B--2---:R-:W-:-:S09]  /*2700*/  UISETP.NE.AND UP0, UPT, UR4, 0x1, UPT ;  /* 0x000000010400788c */ /* 0x004fd2000bf05270 */
[----:B------:R-:W-:Y:S05]  /*2710*/  BRA.U UP0, `(.L_x_41) ;  /* 0x0000000100447547 */ /* 0x000fea000b800000 */
[----:B------:R-:W2:Y:S01]  /*2720*/  LDCU.128 UR16, c[0x0][0xb10] ;  /* 0x00016200ff1077ac */ /* 0x000ea20008000c00 */
[----:B------:R-:W3:Y:S01]  /*2730*/  LDCU UR10, c[0x0][0xb0c] ;  /* 0x00016180ff0a77ac */ /* 0x000ee20008000800 */
[----:B------:R-:W4:Y:S01]  /*2740*/  LDCU UR7, c[0x0][0xb20] ;  /* 0x00016400ff0777ac */ /* 0x000f220008000800 */
[----:B--2---:R-:W-:Y:S02]  /*2750*/  UIMAD.WIDE.U32 UR8, UR37, UR16, URZ ;  /* 0x00000010250872a5 */ /* 0x004fe4000f8e00ff */
[----:B------:R-:W-:Y:S02]  /*2760*/  UIMAD.WIDE.U32 UR4, UR31, UR19, URZ ;  /* 0x000000131f0472a5 */ /* 0x000fe4000f8e00ff */
[----:B---3--:R-:W-:Y:S02]  /*2770*/  UISETP.NE.AND UP2, UPT, UR10, 0x1, UPT ;  /* 0x000000010a00788c */ /* 0x008fe4000bf45270 */
[----:B------:R-:W-:Y:S01]  /*2780*/  UISETP.NE.AND UP0, UPT, UR18, 0x1, UPT ;  /* 0x000000011200788c */ /* 0x000fe2000bf05270 */
[----:B------:R-:W-:-:S02]  /*2790*/  UMOV UR8, UR9 ;  /* 0x0000000900087c82 */ /* 0x000fc40008000000 */
[----:B------:R-:W-:Y:S01]  /*27a0*/  UMOV UR4, UR5 ;  /* 0x0000000500047c82 */ /* 0x000fe20008000000 */
[----:B------:R-:W-:Y:S02]  /*27b0*/  USHF.R.U32.HI UR17, URZ, UR17, UR8 ;  /* 0x00000011ff117299 */ /* 0x000fe40008011608 */
[----:B----4-:R-:W-:Y:S02]  /*27c0*/  USHF.R.U32.HI UR4, URZ, UR7, UR4 ;  /* 0x00000007ff047299 */ /* 0x010fe40008011604 */
[----:B------:R-:W-:Y:S02]  /*27d0*/  USEL UR5, UR37, UR17, !UP2 ;  /* 0x0000001125057287 */ /* 0x000fe4000d000000 */
[----:B------:R-:W-:-:S04]  /*27e0*/  USEL UR4, UR31, UR4, !UP0 ;  /* 0x000000041f047287 */ /* 0x000fc8000c000000 */
[----:B------:R-:W-:Y:S02]  /*27f0*/  UIADD3 UR7, UPT, UPT, UR5, -UR4, URZ ;  /* 0x8000000405077290 */ /* 0x000fe4000fffe0ff */
[----:B------:R-:W-:Y:S02]  /*2800*/  UIADD3 UR4, UPT, UPT, -UR5, UR4, URZ ;  /* 0x0000000405047290 */ /* 0x000fe4000fffe1ff */
[----:B------:R-:W-:Y:S02]  /*2810*/  UIMAD UR31, UR7, UR18, UR31 ;  /* 0x00000012071f72a4 */ /* 0x000fe4000f8e021f */
[----:B------:R-:W-:-:S12]  /*2820*/  UIMAD UR37, UR4, UR10, UR37 ;  /* 0x0000000a042572a4 */ /* 0x000fd8000f8e0225 */
.L_x_41:
[----:B------:R-:W-:Y:S01]  /*2830*/  VIADD R11, R11, 0x1 ;  /* 0x000000010b0b7836 */ /* 0x000fe20000000000 */
[----:B------:R-:W-:Y:S01]  /*2840*/  PLOP3.LUT P1, PT, PT, PT, PT, 0x80, 0x8 ;  /* 0x000000000008781c */ /* 0x000fe20003f2f070 */
[----:B------:R-:W-:Y:S02]  /*2850*/  UIADD3 UR46, UPT, UPT, UR37, UR58, URZ ;  /* 0x0000003a252e7290 */ /* 0x000fe4000fffe0ff */
[----:B------:R-:W-:Y:S01]  /*2860*/  UIADD3 UR45, UPT, UPT, UR31, UR55, URZ ;  /* 0x000000371f2d7290 */ /* 0x000fe2000fffe0ff */
[----:B------:R-:W-:-:S04]  /*2870*/  ISETP.NE.AND P0, PT, R11, 0x2, PT ;  /* 0x000000020b00780c */ /* 0x000fc80003f05270 */
[----:B-1----:R-:W-:Y:S02]  /*2880*/  SEL R0, RZ, 0x1, P0 ;  /* 0x00000001ff007807 */ /* 0x002fe40000000000 */
[----:B------:R-:W-:Y:S02]  /*2890*/  SEL R11, R11, RZ, P0 ;  /* 0x000000ff0b0b7207 */ /* 0x000fe40000000000 */
[----:B------:R-:W-:Y:S01]  /*28a0*/  LOP3.LUT R10, R10, R0, RZ, 0x3c, !PT ;  /* 0x000000000a0a7212 */ /* 0x000fe200078e3cff */
[----:B------:R-:W-:Y:S06]  /*28b0*/  BRA.U UP1, `(.L_x_42) ;  /* 0xfffffff101447547 */ /* 0x000fec000b83ffff */
[----:B------:R-:W-:Y:S01]  /*28c0*/  UIADD3 UR13, UPT, UPT, UR13, 0x20, URZ ;  /* 0x000000200d0d7890 */ /* 0x000fe2000fffe0ff */
[----:B------:R-:W-:-:S03]  /*28d0*/  SHF.L.U32 R2, R12, 0x1f, RZ ;  /* 0x0000001f0c027819 */ /* 0x000fc600000006ff */
[----:B------:R-:W-:-:S09]  /*28e0*/  ULEA UR4, UR6, UR13, 0x3 ;  /* 0x0000000d06047291 */ /* 0x000fd2000f8e18ff */
[----:B------:R-:W1:Y:S02]  /*28f0*/  SYNCS.PHASECHK.TRANS64.TRYWAIT P0, [UR4], R2 ;  /* 0x00000002ff0075a7 */ /* 0x000e640008001104 */
[----:B-1----:R-:W-:Y:S05]  /*2900*/  @!P0 BRA `(.L_x_43) ;  /* 0x00000044009c8947 */ /* 0x002fea0003800000 */
.L_x_118:
[----:B------:R-:W-:-:S04]  /*2910*/  UIADD3 UR4, UPT, UPT, UR6, 0x1, URZ ;  /* 0x0000000106047890 */ /* 0x000fc8000fffe0ff */
[----:B------:R-:W-:-:S04]  /*2920*/  UISETP.NE.AND UP0, UPT, UR4, 0x4, UPT ;  /* 0x000000040400788c */ /* 0x000fc8000bf05270 */
[----:B------:R-:W-:Y:S02]  /*2930*/  USEL UR6, URZ, 0x1, UP0 ;  /* 0x00000001ff067887 */ /* 0x000fe40008000000 */
[----:B------:R-:W-:-:S04]  /*2940*/  USEL UR4, UR4, URZ, UP0 ;  /* 0x000000ff04047287 */ /* 0x000fc80008000000 */
[----:B------:R-:W-:Y:S01]  /*2950*/  ULEA UR5, UR4, UR13, 0x3 ;  /* 0x0000000d04057291 */ /* 0x000fe2000f8e18ff */
[----:B-1----:R-:W-:-:S04]  /*2960*/  LOP3.LUT R2, R12, UR6, RZ, 0x3c, !PT ;  /* 0x000000060c027c12 */ /* 0x002fc8000f8e3cff */
[----:B------:R-:W-:-:S04]  /*2970*/  SHF.L.U32 R3, R2, 0x1f, RZ ;  /* 0x0000001f02037819 */ /* 0x000fc800000006ff */
[----:B------:R-:W1:Y:S02]  /*2980*/  SYNCS.PHASECHK.TRANS64.TRYWAIT P0, [UR5], R3 ;  /* 0x00000003ff0075a7 */ /* 0x000e640008001105 */
[----:B-1----:R-:W-:Y:S05]  /*2990*/  @!P0 BRA `(.L_x_44) ;  /* 0x0000004400908947 */ /* 0x002fea0003800000 */
.L_x_120:
[----:B------:R-:W-:-:S04]  /*29a0*/  UIADD3 UR4, UPT, UPT, UR4, 0x1, URZ ;  /* 0x0000000104047890 */ /* 0x000fc8000fffe0ff */
[----:B------:R-:W-:-:S04]  /*29b0*/  UISETP.NE.AND UP0, UPT, UR4, 0x4, UPT ;  /* 0x000000040400788c */ /* 0x000fc8000bf05270 */
[----:B------:R-:W-:Y:S02]  /*29c0*/  USEL UR6, URZ, 0x1, UP0 ;  /* 0x00000001ff067887 */ /* 0x000fe40008000000 */
[----:B------:R-:W-:-:S04]  /*29d0*/  USEL UR4, UR4, URZ, UP0 ;  /* 0x000000ff04047287 */ /* 0x000fc80008000000 */
[----:B------:R-:W-:Y:S01]  /*29e0*/  ULEA UR5, UR4, UR13, 0x3 ;  /* 0x0000000d04057291 */ /* 0x000fe2000f8e18ff */
[----:B------:R-:W-:-:S04]  /*29f0*/  LOP3.LUT R2, R2, UR6, RZ, 0x3c, !PT ;  /* 0x0000000602027c12 */ /* 0x000fc8000f8e3cff */
[----:B-1----:R-:W-:-:S04]  /*2a00*/  SHF.L.U32 R3, R2, 0x1f, RZ ;  /* 0x0000001f02037819 */ /* 0x002fc800000006ff */
[----:B------:R-:W1:Y:S02]  /*2a10*/  SYNCS.PHASECHK.TRANS64.TRYWAIT P0, [UR5], R3 ;  /* 0x00000003ff0075a7 */ /* 0x000e640008001105 */
[----:B-1----:R-:W-:Y:S05]  /*2a20*/  @!P0 BRA `(.L_x_45) ;  /* 0x0000004400848947 */ /* 0x002fea0003800000 */
.L_x_122:
[----:B------:R-:W-:-:S04]  /*2a30*/  UIADD3 UR4, UPT, UPT, UR4, 0x1, URZ ;  /* 0x0000000104047890 */ /* 0x000fc8000fffe0ff */
[----:B------:R-:W-:-:S04]  /*2a40*/  UISETP.NE.AND UP0, UPT, UR4, 0x4, UPT ;  /* 0x000000040400788c */ /* 0x000fc8000bf05270 */
[----:B------:R-:W-:Y:S02]  /*2a50*/  USEL UR5, URZ, 0x1, UP0 ;  /* 0x00000001ff057887 */ /* 0x000fe40008000000 */
[----:B------:R-:W-:-:S04]  /*2a60*/  USEL UR4, UR4, URZ, UP0 ;  /* 0x000000ff04047287 */ /* 0x000fc80008000000 */
[----:B------:R-:W-:Y:S01]  /*2a70*/  ULEA UR4, UR4, UR13, 0x3 ;  /* 0x0000000d04047291 */ /* 0x000fe2000f8e18ff */
[----:B------:R-:W-:-:S04]  /*2a80*/  LOP3.LUT R2, R2, UR5, RZ, 0x3c, !PT ;  /* 0x0000000502027c12 */ /* 0x000fc8000f8e3cff */
[----:B------:R-:W-:Y:S01]  /*2a90*/  SHF.L.U32 R2, R2, 0x1f, RZ ;  /* 0x0000001f02027819 */ /* 0x000fe200000006ff */
[----:B-1----:R-:W-:-:S07]  /*2aa0*/  IMAD.U32 R0, RZ, RZ, UR4 ;  /* 0x00000004ff007e24 */ /* 0x002fce000f8e00ff */
.L_x_46:
[----:B-1----:R1:W2:Y:S02]  /*2ab0*/  SYNCS.PHASECHK.TRANS64.TRYWAIT P0, [R0+URZ], R2 ;  /* 0x00000002000075a7 */ /* 0x0022a400080011ff */
[----:B--2---:R-:W-:Y:S05]  /*2ac0*/  @!P0 NANOSLEEP.SYNCS 0x989680 ;  /* 0x009896800000895d */ /* 0x004fea0003900000 */
[----:B------:R-:W2:Y:S02]  /*2ad0*/  @!P0 SYNCS.PHASECHK.TRANS64 P0, [R0+URZ], R2 ;  /* 0x00000002000085a7 */ /* 0x000ea400080010ff */
[----:B--2---:R-:W-:Y:S05]  /*2ae0*/  @P0 EXIT ;  /* 0x000000000000094d */ /* 0x004fea0003800000 */
[----:B------:R-:W-:Y:S05]  /*2af0*/  BRA `(.L_x_46) ;  /* 0xfffffffc00ec7947 */ /* 0x000fea000383ffff */
.L_x_22:
[----:B------:R-:W1:Y:S02]  /*2b00*/  S2UR UR4, SR_CgaCtaId ;  /* 0x00000000000479c3 */ /* 0x000e640000008800 */
[----:B-1----:R-:W-:-:S04]  /*2b10*/  UISETP.NE.AND UP0, UPT, UR4, URZ, UPT ;  /* 0x000000ff0400728c */ /* 0x002fc8000bf05270 */
[----:B------:R-:W-:-:S09]  /*2b20*/  UISETP.NE.OR UP0, UPT, UR13, 0x1, UP0 ;  /* 0x000000010d00788c */ /* 0x000fd20008705670 */
[----:B------:R-:W-:Y:S05]  /*2b30*/  BRA.U UP0, `(.L_x_47) ;  /* 0x00000005004c7547 */ /* 0x000fea000b800000 */
[----:B------:R-:W1:Y:S01]  /*2b40*/  S2UR UR5, SR_CgaCtaId ;  /* 0x00000000000579c3 */ /* 0x000e620000008800 */
[----:B------:R-:W-:Y:S01]  /*2b50*/  UMOV UR4, 0x400 ;  /* 0x0000040000047882 */ /* 0x000fe20000000000 */
[----:B------:R-:W-:Y:S01]  /*2b60*/  ISETP.GE.U32.AND P2, PT, R0, 0x4, PT ;  /* 0x000000040000780c */ /* 0x000fe20003f46070 */
[----:B------:R-:W-:Y:S01]  /*2b70*/  IMAD.MOV.U32 R12, RZ, RZ, 0x1 ;  /* 0x00000001ff0c7424 */ /* 0x000fe200078e00ff */
[----:B------:R-:W-:Y:S02]  /*2b80*/  CS2R R10, SRZ ;  /* 0x00000000000a7805 */ /* 0x000fe4000001ff00 */
[----:B------:R-:W-:Y:S01]  /*2b90*/  CS2R R8, SRZ ;  /* 0x0000000000087805 */ /* 0x000fe2000001ff00 */
[----:B-1----:R-:W-:-:S03]  /*2ba0*/  ULEA UR6, UR5, UR4, 0x18 ;  /* 0x0000000405067291 */ /* 0x002fc6000f8ec0ff */
[----:B------:R-:W-:-:S09]  /*2bb0*/  UMOV UR5, URZ ;  /* 0x000000ff00057c82 */ /* 0x000fd20008000000 */
.L_x_51:
[----:B------:R-:W-:Y:S02]  /*2bc0*/  LEA R2, R8, UR6, 0x3 ;  /* 0x0000000608027c11 */ /* 0x000fe4000f8e18ff */
[----:B------:R-:W-:-:S03]  /*2bd0*/  SHF.L.U32 R4, R9, 0x1f, RZ ;  /* 0x0000001f09047819 */ /* 0x000fc600000006ff */
[----:B------:R-:W-:Y:S01]  /*2be0*/  VIADD R5, R2, 0xd0 ;  /* 0x000000d002057836 */ /* 0x000fe20000000000 */
[----:B------:R-:W1:Y:S02]  /*2bf0*/  SYNCS.PHASECHK.TRANS64.TRYWAIT P0, [R2+URZ+0xc0], R4 ;  /* 0x0000c004020075a7 */ /* 0x000e6400080011ff */
[----:B-1----:R-:W-:Y:S05]  /*2c00*/  @!P0 BRA `(.L_x_48) ;  /* 0x0000004400248947 */ /* 0x002fea0003800000 */
.L_x_123:
[----:B------:R-:W-:Y:S01]  /*2c10*/  ULEA UR4, UR5, UR6, 0x3 ;  /* 0x0000000605047291 */ /* 0x000fe2000f8e18ff */
[----:B-1----:R-:W-:Y:S01]  /*2c20*/  PRMT R2, RZ, 0x654, R5 ;  /* 0x00000654ff027816 */ /* 0x002fe20000000005 */
[----:B------:R-:W-:Y:S01]  /*2c30*/  @!P2 IMAD.MOV.U32 R4, RZ, RZ, 0x10 ;  /* 0x00000010ff04a424 */ /* 0x000fe200078e00ff */
[----:B------:R-:W-:Y:S01]  /*2c40*/  SHF.L.U32 R5, R12, 0x1f, RZ ;  /* 0x0000001f0c057819 */ /* 0x000fe200000006ff */
[----:B------:R-:W-:Y:S01]  /*2c50*/  UIADD3 UR7, UPT, UPT, UR4, 0x60, URZ ;  /* 0x0000006004077890 */ /* 0x000fe2000fffe0ff */
[----:B------:R1:W-:Y:S05]  /*2c60*/  SYNCS.ARRIVE.TRANS64.RED.A1T0 RZ, [R2+URZ], RZ ;  /* 0x000000ff02ff79a7 */ /* 0x0003ea00081004ff */
[----:B------:R-:W-:Y:S01]  /*2c70*/  IMAD.U32 R6, RZ, RZ, UR7 ;  /* 0x00000007ff067e24 */ /* 0x000fe2000f8e00ff */
[----:B------:R-:W2:Y:S04]  /*2c80*/  SYNCS.PHASECHK.TRANS64.TRYWAIT P0, [UR4+0x70], R5 ;  /* 0x00007005ff0075a7 */ /* 0x000ea80008001104 */
[----:B------:R-:W-:Y:S01]  /*2c90*/  PRMT R6, R0, 0x654, R6 ;  /* 0x0000065400067816 */ /* 0x000fe20000000006 */
[----:B-12---:R-:W-:Y:S06]  /*2ca0*/  @!P0 BRA `(.L_x_49) ;  /* 0x0000004400108947 */ /* 0x006fec0003800000 */
.L_x_125:
[----:B------:R-:W-:Y:S01]  /*2cb0*/  ULEA UR8, UR5, UR6, 0x4 ;  /* 0x0000000605087291 */ /* 0x000fe2000f8e20ff */
[----:B------:R-:W-:Y:S01]  /*2cc0*/  SEL R3, R6, R3, !P2 ;  /* 0x0000000306037207 */ /* 0x000fe20005000000 */
[----:B------:R-:W-:Y:S01]  /*2cd0*/  UIADD3 UR9, UPT, UPT, UR4, 0x60, URZ ;  /* 0x0000006004097890 */ /* 0x000fe2000fffe0ff */
[----:B-1----:R-:W-:Y:S01]  /*2ce0*/  LEA R2, R11, UR6, 0x3 ;  /* 0x000000060b027c11 */ /* 0x002fe2000f8e18ff */
[----:B------:R-:W-:Y:S01]  /*2cf0*/  UIADD3 UR8, UPT, UPT, UR8, 0xf0, URZ ;  /* 0x000000f008087890 */ /* 0x000fe2000fffe0ff */
[----:B------:R1:W-:Y:S01]  /*2d00*/  @!P2 SYNCS.ARRIVE.TRANS64.RED RZ, [R3+URZ], R4 ;  /* 0x0000000403ffa9a7 */ /* 0x0003e200080004ff */
[----:B------:R-:W-:Y:S01]  /*2d10*/  UIADD3 UR4, UPT, UPT, UR5, 0x1, URZ ;  /* 0x0000000105047890 */ /* 0x000fe2000fffe0ff */
[----:B------:R-:W-:-:S03]  /*2d20*/  VIADD R8, R8, 0x1 ;  /* 0x0000000108087836 */ /* 0x000fc60000000000 */
[----:B------:R-:W-:Y:S02]  /*2d30*/  UISETP.NE.AND UP0, UPT, UR4, 0x2, UPT ;  /* 0x000000020400788c */ /* 0x000fe4000bf05270 */
[----:B------:R-:W-:Y:S01]  /*2d40*/  ISETP.NE.AND P0, PT, R8, 0x2, PT ;  /* 0x000000020800780c */ /* 0x000fe20003f05270 */
[----:B------:R-:W-:Y:S06]  /*2d50*/  UGETNEXTWORKID.BROADCAST [UR8], [UR9] ;  /* 0x00000000080073ca */ /* 0x000fec0008000100 */
[----:B------:R-:W-:Y:S02]  /*2d60*/  USEL UR7, URZ, 0x1, UP0 ;  /* 0x00000001ff077887 */ /* 0x000fe40008000000 */
[----:B------:R-:W-:-:S04]  /*2d70*/  USEL UR5, UR4, URZ, UP0 ;  /* 0x000000ff04057287 */ /* 0x000fc80008000000 */
[----:B------:R-:W-:Y:S02]  /*2d80*/  LOP3.LUT R12, R12, UR7, RZ, 0x3c, !PT ;  /* 0x000000070c0c7c12 */ /* 0x000fe4000f8e3cff */
[----:B-1----:R-:W-:-:S04]  /*2d90*/  SHF.L.U32 R4, R10, 0x1f, RZ ;  /* 0x0000001f0a047819 */ /* 0x002fc800000006ff */
[----:B------:R-:W1:Y:S02]  /*2da0*/  SYNCS.PHASECHK.TRANS64.TRYWAIT P1, [R2+URZ+0x60], R4 ;  /* 0x00006004020075a7 */ /* 0x000e6400080211ff */
[----:B-1----:R-:W-:Y:S05]  /*2db0*/  @!P1 BRA `(.L_x_50) ;  /* 0x0000004000e49947 */ /* 0x002fea0003800000 */
.L_x_126:
[C---:B-1----:R-:W-:Y:S01]  /*2dc0*/  LEA R4, R11.reuse, UR6, 0x4 ;  /* 0x000000060b047c11 */ /* 0x042fe2000f8e20ff */
[----:B------:R-:W-:Y:S01]  /*2dd0*/  VIADD R2, R2, 0x70 ;  /* 0x0000007002027836 */ /* 0x000fe20000000000 */
[----:B------:R-:W-:Y:S01]  /*2de0*/  SEL R8, R8, RZ, P0 ;  /* 0x000000ff08087207 */ /* 0x000fe20000000000 */
[----:B------:R-:W-:-:S03]  /*2df0*/  VIADD R11, R11, 0x1 ;  /* 0x000000010b0b7836 */ /* 0x000fc60000000000 */
[----:B------:R-:W1:Y:S01]  /*2e00*/  LDS.128 R4, [R4+0xf0] ;  /* 0x0000f00004047984 */ /* 0x000e620000000c00 */
[----:B------:R-:W-:Y:S02]  /*2e10*/  PRMT R2, RZ, 0x654, R2 ;  /* 0x00000654ff027816 */ /* 0x000fe40000000002 */
[C---:B------:R-:W-:Y:S01]  /*2e20*/  ISETP.NE.AND P1, PT, R11.reuse, 0x2, PT ;  /* 0x000000020b00780c */ /* 0x040fe20003f25270 */
[----:B------:R-:W-:Y:S01]  /*2e30*/  @!PT LDS RZ, [RZ] ;  /* 0x00000000fffff984 */ /* 0x000fe20000000800 */
[----:B------:R-:W-:Y:S01]  /*2e40*/  @!PT LDS RZ, [RZ] ;  /* 0x00000000fffff984 */ /* 0x000fe20000000800 */
[----:B------:R-:W-:Y:S01]  /*2e50*/  @!PT LDS RZ, [RZ] ;  /* 0x00000000fffff984 */ /* 0x000fe20000000800 */
[----:B------:R-:W-:Y:S01]  /*2e60*/  @!PT LDS RZ, [RZ] ;  /* 0x00000000fffff984 */ /* 0x000fe20000000800 */
[----:B------:R2:W-:Y:S06]  /*2e70*/  MEMBAR.ALL.CTA ;  /* 0x0000000000007992 */ /* 0x0005ec0000008000 */
[----:B--2---:R-:W2:Y:S01]  /*2e80*/  FENCE.VIEW.ASYNC.S ;  /* 0x00000000000073c6 */ /* 0x004ea20000000000 */
[----:B------:R-:W-:Y:S01]  /*2e90*/  SEL R11, R11, RZ, P1 ;  /* 0x000000ff0b0b7207 */ /* 0x000fe20000800000 */
[----:B--2---:R2:W-:Y:S01]  /*2ea0*/  SYNCS.ARRIVE.TRANS64.RED.A1T0 RZ, [R2+URZ], RZ ;  /* 0x000000ff02ff79a7 */ /* 0x0045e200081004ff */
[----:B-1----:R-:W-:-:S02]  /*2eb0*/  LOP3.LUT P3, RZ, R6, 0x1, RZ, 0xc0, !PT ;  /* 0x0000000106ff7812 */ /* 0x002fc4000786c0ff */
[----:B------:R-:W-:-:S04]  /*2ec0*/  SEL R4, RZ, 0x1, P1 ;  /* 0x00000001ff047807 */ /* 0x000fc80000800000 */
[----:B------:R-:W-:Y:S02]  /*2ed0*/  LOP3.LUT R10, R10, R4, RZ, 0x3c, !PT ;  /* 0x000000040a0a7212 */ /* 0x000fe400078e3cff */
[----:B--2---:R-:W-:-:S04]  /*2ee0*/  SEL R2, RZ, 0x1, P0 ;  /* 0x00000001ff027807 */ /* 0x004fc80000000000 */
[----:B------:R-:W-:Y:S01]  /*2ef0*/  LOP3.LUT R9, R9, R2, RZ, 0x3c, !PT ;  /* 0x0000000209097212 */ /* 0x000fe200078e3cff */
[----:B------:R-:W-:Y:S06]  /*2f00*/  @P3 BRA `(.L_x_51) ;  /* 0xfffffffc002c3947 */ /* 0x000fec000383ffff */
[----:B------:R-:W-:Y:S01]  /*2f10*/  ULEA UR4, UR5, UR6, 0x3 ;  /* 0x0000000605047291 */ /* 0x000fe2000f8e18ff */
[----:B------:R-:W-:-:S08]  /*2f20*/  SHF.L.U32 R2, R12, 0x1f, RZ ;  /* 0x0000001f0c027819 */ /* 0x000fd000000006ff */
[----:B------:R-:W1:Y:S02]  /*2f30*/  SYNCS.PHASECHK.TRANS64 P0, [UR4+0x70], R2 ;  /* 0x00007002ff0075a7 */ /* 0x000e640008001004 */
[----:B-1----:R-:W-:Y:S05]  /*2f40*/  @P0 BRA `(.L_x_52) ;  /* 0x0000000000080947 */ /* 0x002fea0003800000 */
[----:B------:R-:W1:Y:S02]  /*2f50*/  SYNCS.PHASECHK.TRANS64.TRYWAIT P0, [UR4+0x70], R2 ;  /* 0x00007002ff0075a7 */ /* 0x000e640008001104 */
[----:B-1----:R-:W-:Y:S05]  /*2f60*/  @!P0 BRA `(.L_x_53) ;  /* 0x00000040008c8947 */ /* 0x002fea0003800000 */
.L_x_52:
[----:B------:R-:W-:-:S04]  /*2f70*/  UIADD3 UR7, UPT, UPT, UR5, 0x1, URZ ;  /* 0x0000000105077890 */ /* 0x000fc8000fffe0ff */
[----:B------:R-:W-:-:S04]  /*2f80*/  UISETP.NE.AND UP0, UPT, UR7, 0x2, UPT ;  /* 0x000000020700788c */ /* 0x000fc8000bf05270 */
[----:B------:R-:W-:Y:S02]  /*2f90*/  USEL UR8, URZ, 0x1, UP0 ;  /* 0x00000001ff087887 */ /* 0x000fe40008000000 */
[----:B------:R-:W-:-:S04]  /*2fa0*/  USEL UR7, UR7, URZ, UP0 ;  /* 0x000000ff07077287 */ /* 0x000fc80008000000 */
[----:B------:R-:W-:Y:S01]  /*2fb0*/  ULEA UR7, UR7, UR6, 0x3 ;  /* 0x0000000607077291 */ /* 0x000fe2000f8e18ff */
[----:B-1----:R-:W-:-:S04]  /*2fc0*/  LOP3.LUT R2, R12, UR8, RZ, 0x3c, !PT ;  /* 0x000000080c027c12 */ /* 0x002fc8000f8e3cff */
[----:B------:R-:W-:-:S04]  /*2fd0*/  SHF.L.U32 R0, R2, 0x1f, RZ ;  /* 0x0000001f02007819 */ /* 0x000fc800000006ff */
[----:B------:R-:W1:Y:S02]  /*2fe0*/  SYNCS.PHASECHK.TRANS64 P0, [UR7+0x70], R0 ;  /* 0x00007000ff0075a7 */ /* 0x000e640008001007 */
[----:B-1----:R-:W-:Y:S05]  /*2ff0*/  @P0 EXIT ;  /* 0x000000000000094d */ /* 0x002fea0003800000 */
[----:B------:R-:W-:Y:S02]  /*3000*/  SHF.L.U32 R2, R2, 0x1f, RZ ;  /* 0x0000001f02027819 */ /* 0x000fe400000006ff */
[----:B------:R-:W-:-:S07]  /*3010*/  MOV R0, UR7 ;  /* 0x0000000700007c02 */ /* 0x000fce0008000f00 */
.L_x_54:
[----:B-1----:R1:W2:Y:S02]  /*3020*/  SYNCS.PHASECHK.TRANS64.TRYWAIT P0, [R0+URZ+0x70], R2 ;  /* 0x00007002000075a7 */ /* 0x0022a400080011ff */
[----:B--2---:R-:W-:Y:S05]  /*3030*/  @!P0 NANOSLEEP.SYNCS 0x989680 ;  /* 0x009896800000895d */ /* 0x004fea0003900000 */
[----:B------:R-:W2:Y:S02]  /*3040*/  @!P0 SYNCS.PHASECHK.TRANS64 P0, [R0+URZ+0x70], R2 ;  /* 0x00007002000085a7 */ /* 0x000ea400080010ff */
[----:B--2---:R-:W-:Y:S05]  /*3050*/  @P0 EXIT ;  /* 0x000000000000094d */ /* 0x004fea0003800000 */
[----:B------:R-:W-:Y:S05]  /*3060*/  BRA `(.L_x_54) ;  /* 0xfffffffc00ec7947 */ /* 0x000fea000383ffff */
.L_x_47:
[----:B------:R-:W-:Y:S05]  /*3070*/  BRA.U UP4, `(.L_x_55) ;  /* 0x0000001104dc7547 */ /* 0x000fea000b800000 */
[----:B------:R-:W1:Y:S01]  /*3080*/  S2UR UR7, SR_CgaCtaId ;  /* 0x00000000000779c3 */ /* 0x000e620000008800 */
[----:B------:R-:W-:Y:S01]  /*3090*/  UMOV UR4, 0x40 ;  /* 0x0000004000047882 */ /* 0x000fe20000000000 */
[----:B------:R-:W-:Y:S01]  /*30a0*/  NOP ;  /* 0x0000000000007918 */ /* 0x000fe20000000000 */
[----:B------:R-:W-:Y:S01]  /*30b0*/  UMOV UR6, 0x400 ;  /* 0x0000040000067882 */ /* 0x000fe20000000000 */
[----:B-1----:R-:W-:Y:S02]  /*30c0*/  ULEA UR5, UR7, UR4, 0x18 ;  /* 0x0000000407057291 */ /* 0x002fe4000f8ec0ff */
[----:B------:R-:W-:-:S07]  /*30d0*/  ULEA UR6, UR7, UR6, 0x18 ;  /* 0x0000000607067291 */ /* 0x000fce000f8ec0ff */
[----:B------:R-:W1:Y:S02]  /*30e0*/  LDS.U8 R0, [UR5+0x1c] ;  /* 0x00001c05ff007984 */ /* 0x000e640008000000 */
[----:B-1----:R-:W-:-:S13]  /*30f0*/  ISETP.NE.AND P0, PT, R0, RZ, PT ;  /* 0x000000ff0000720c */ /* 0x002fda0003f05270 */
[----:B------:R-:W-:Y:S05]  /*3100*/  @P0 BRA `(.L_x_56) ;  /* 0x0000000400080947 */ /* 0x000fea0003800000 */
[----:B------:R-:W-:Y:S02]  /*3110*/  UISETP.NE.U32.AND UP1, UPT, UR48, 0x1, UPT ;  /* 0x000000013000788c */ /* 0x000fe4000bf25070 */
[----:B------:R-:W-:-:S07]  /*3120*/  UIADD3 UR7, UPT, UPT, UR5, 0x8, URZ ;  /* 0x0000000805077890 */ /* 0x000fce000fffe0ff */
[----:B------:R-:W-:Y:S05]  /*3130*/  BRA.U !UP1, `(.L_x_57) ;  /* 0x00000001099c7547 */ /* 0x000fea000b800000 */
[----:B------:R-:W-:Y:S01]  /*3140*/  ELECT P0, URZ, PT ;  /* 0x0000000000ff782f */ /* 0x000fe20003800000 */
[----:B------:R-:W-:-:S12]  /*3150*/  BSSY B0, `(.L_x_57) ;  /* 0x0000025000007945 */ /* 0x000fd80003800000 */
[----:B------:R-:W-:Y:S05]  /*3160*/  @!P0 BRA `(.L_x_58) ;  /* 0x00000000008c8947 */ /* 0x000fea0003800000 */
[----:B------:R-:W-:-:S05]  /*3170*/  UMOV UR4, 0x10 ;  /* 0x0000001000047882 */ /* 0x000fca0000000000 */
[----:B------:R-:W-:Y:S04]  /*3180*/  DEPBAR.LE SB1, 0x36 ;  /* 0x00009d800000791a */ /* 0x000fe80000000000 */
[----:B------:R-:W1:Y:S02]  /*3190*/  UTCATOMSWS.2CTA.FIND_AND_SET.ALIGN UP0, UR4, UR4 ;  /* 0x00000004000475e3 */ /* 0x000e640008200800 */
[----:B-1----:R-:W-:Y:S01]  /*31a0*/  MOV R10, UR4 ;  /* 0x00000004000a7c02 */ /* 0x002fe20008000f00 */
[----:B------:R-:W-:Y:S06]  /*31b0*/  BRA.U UP0, `(.L_x_59) ;  /* 0x0000000100187547 */ /* 0x000fec000b800000 */
.L_x_60:
[----:B------:R-:W-:Y:S05]  /*31c0*/  NANOSLEEP 0x64 ;  /* 0x000000640000795d */ /* 0x000fea0003800000 */
[----:B------:R-:W-:-:S05]  /*31d0*/  UMOV UR4, 0x10 ;  /* 0x0000001000047882 */ /* 0x000fca0000000000 */
[----:B------:R-:W-:Y:S04]  /*31e0*/  DEPBAR.LE SB1, 0x36 ;  /* 0x00009d800000791a */ /* 0x000fe80000000000 */
[----:B------:R-:W1:Y:S02]  /*31f0*/  UTCATOMSWS.2CTA.FIND_AND_SET.ALIGN UP0, UR4, UR4 ;  /* 0x00000004000475e3 */ /* 0x000e640008200800 */
[----:B-1----:R-:W-:Y:S01]  /*3200*/  MOV R10, UR4 ;  /* 0x00000004000a7c02 */ /* 0x002fe20008000f00 */
[----:B------:R-:W-:Y:S05]  /*3210*/  BRA.U !UP0, `(.L_x_60) ;  /* 0xfffffffd08e87547 */ /* 0x000fea000b83ffff */
.L_x_59:
[----:B------:R-:W1:Y:S01]  /*3220*/  LDS R6, [UR5+0x10] ;  /* 0x00001005ff067984 */ /* 0x000e620008000800 */
[----:B------:R-:W-:Y:S01]  /*3230*/  IMAD.U32 R0, RZ, RZ, UR6 ;  /* 0x00000006ff007e24 */ /* 0x000fe2000f8e00ff */
[----:B------:R-:W-:-:S03]  /*3240*/  MOV R4, UR47 ;  /* 0x0000002f00047c02 */ /* 0x000fc60008000f00 */
[----:B------:R-:W-:Y:S01]  /*3250*/  VIADD R0, R0, 0x110 ;  /* 0x0000011000007836 */ /* 0x000fe20000000000 */
[----:B-1----:R-:W-:-:S04]  /*3260*/  SHF.L.U32 R6, R6, 0x1f, RZ ;  /* 0x0000001f06067819 */ /* 0x002fc800000006ff */
[----:B------:R-:W1:Y:S02]  /*3270*/  SYNCS.PHASECHK.TRANS64.TRYWAIT P0, [UR5+0x8], R6 ;  /* 0x00000806ff0075a7 */ /* 0x000e640008001105 */
[----:B-1----:R-:W-:Y:S05]  /*3280*/  @P0 BRA `(.L_x_61) ;  /* 0x0000000000080947 */ /* 0x002fea0003800000 */
[----:B------:R-:W1:Y:S02]  /*3290*/  SYNCS.PHASECHK.TRANS64.TRYWAIT P0, [UR5+0x8], R6 ;  /* 0x00000806ff0075a7 */ /* 0x000e640008001105 */
[----:B-1----:R-:W-:Y:S05]  /*32a0*/  @!P0 BRA `(.L_x_62) ;  /* 0x0000003c00d48947 */ /* 0x002fea0003800000 */
.L_x_61:
[----:B------:R-:W-:Y:S01]  /*32b0*/  PRMT R4, R4, 0x654, R0 ;  /* 0x0000065404047816 */ /* 0x000fe20000000000 */
[----:B------:R-:W-:Y:S01]  /*32c0*/  HFMA2 R0, -RZ, RZ, 0, 5.9604644775390625e-08 ;  /* 0x00000001ff007431 */ /* 0x000fe200000001ff */
[----:B------:R-:W-:Y:S01]  /*32d0*/  UPRMT UR4, UR47, 0x654, UR7 ;  /* 0x000006542f047896 */ /* 0x000fe20008000007 */
[----:B------:R-:W-:Y:S02]  /*32e0*/  IMAD.MOV.U32 R8, RZ, RZ, 0xffff ;  /* 0x0000ffffff087424 */ /* 0x000fe400078e00ff */
[----:B-1----:R-:W-:Y:S02]  /*32f0*/  IMAD.MOV.U32 R6, RZ, RZ, 0x4 ;  /* 0x00000004ff067424 */ /* 0x002fe400078e00ff */
[----:B------:R-:W-:Y:S01]  /*3300*/  IMAD.SHL.U32 R9, R10, 0x20, RZ ;  /* 0x000000200a097824 */ /* 0x000fe200078e00ff */
[----:B------:R-:W-:Y:S02]  /*3310*/  MOV R5, UR4 ;  /* 0x0000000400057c02 */ /* 0x000fe40008000f00 */
[-C--:B------:R-:W-:Y:S01]  /*3320*/  SHF.L.U32 R8, R8, R10.reuse, RZ ;  /* 0x0000000a08087219 */ /* 0x080fe200000006ff */
[----:B------:R1:W-:Y:S01]  /*3330*/  SYNCS.ARRIVE.TRANS64.RED RZ, [UR4], R6 ;  /* 0x00000006ffff79a7 */ /* 0x0003e20008000404 */
[----:B------:R-:W-:Y:S01]  /*3340*/  SHF.L.U32 R7, R0, R10, RZ ;  /* 0x0000000a00077219 */ /* 0x000fe200000006ff */
[----:B------:R1:W-:Y:S04]  /*3350*/  STS [UR6+0x110], R9 ;  /* 0x00011009ff007988 */ /* 0x0003e80008000806 */
[----:B------:R1:W-:Y:S04]  /*3360*/  STAS [R4.64], R10 ;  /* 0x0000000a04007dbd */ /* 0x0003e8000c0008ff */
[----:B------:R1:W-:Y:S04]  /*3370*/  ATOMS.OR RZ, [UR5+0x14], R8 ;  /* 0x00001408ffff798c */ /* 0x0003e8000b000005 */
[----:B------:R1:W-:Y:S04]  /*3380*/  ATOMS.OR RZ, [UR5+0x18], R7 ;  /* 0x00001807ffff798c */ /* 0x0003e8000b000005 */
[----:B------:R1:W-:Y:S02]  /*3390*/  ATOMS.XOR RZ, [UR5+0x10], R0 ;  /* 0x00001000ffff798c */ /* 0x0003e4000b800005 */
.L_x_58:
[----:B------:R-:W-:Y:S05]  /*33a0*/  BSYNC B0 ;  /* 0x0000000000007941 */ /* 0x000fea0003800000 */
.L_x_57:
[----:B------:R-:W-:Y:S05]  /*33b0*/  BRA.U UP1, `(.L_x_63) ;  /* 0x00000001016c7547 */ /* 0x000fea000b800000 */
[----:B------:R-:W-:-:S03]  /*33c0*/  UMOV UR4, 0xffffffff ;  /* 0xffffffff00047882 */ /* 0x000fc60000000000 */
[----:B------:R-:W-:Y:S05]  /*33d0*/  BRA.DIV UR4, `(.L_x_64) ;  /* 0x0000003e04a07947 */ /* 0x000fea000b800000 */
[----:B------:R-:W-:-:S13]  /*33e0*/  ELECT P0, URZ, PT ;  /* 0x0000000000ff782f */ /* 0x000fda0003800000 */
.L_x_130:
[----:B------:R-:W-:Y:S05]  /*33f0*/  @!P0 BRA `(.L_x_63) ;  /* 0x00000000005c8947 */ /* 0x000fea0003800000 */
[----:B-1----:R-:W1:Y:S02]  /*3400*/  LDS R4, [UR5+0x10] ;  /* 0x00001005ff047984 */ /* 0x002e640008000800 */
[----:B-1----:R-:W-:-:S04]  /*3410*/  SHF.L.U32 R4, R4, 0x1f, RZ ;  /* 0x0000001f04047819 */ /* 0x002fc800000006ff */
[----:B------:R-:W1:Y:S02]  /*3420*/  SYNCS.PHASECHK.TRANS64.TRYWAIT P0, [UR5+0x8], R4 ;  /* 0x00000804ff0075a7 */ /* 0x000e640008001105 */
[----:B-1----:R-:W-:Y:S05]  /*3430*/  @P0 BRA `(.L_x_65) ;  /* 0x0000000000080947 */ /* 0x002fea0003800000 */
[----:B------:R-:W1:Y:S02]  /*3440*/  SYNCS.PHASECHK.TRANS64.TRYWAIT P0, [UR5+0x8], R4 ;  /* 0x00000804ff0075a7 */ /* 0x000e640008001105 */
[----:B-1----:R-:W-:Y:S05]  /*3450*/  @!P0 BRA `(.L_x_66) ;  /* 0x0000003c00a48947 */ /* 0x002fea0003800000 */
.L_x_65:
[----:B------:R-:W2:Y:S01]  /*3460*/  LDS R6, [UR6+0x110] ;  /* 0x00011006ff067984 */ /* 0x000ea20008000800 */
[----:B-1----:R-:W-:Y:S02]  /*3470*/  HFMA2 R0, -RZ, RZ, 0, 5.9604644775390625e-08 ;  /* 0x00000001ff007431 */ /* 0x002fe400000001ff */
[----:B------:R-:W-:Y:S01]  /*3480*/  IMAD.MOV.U32 R4, RZ, RZ, 0xffff ;  /* 0x0000ffffff047424 */ /* 0x000fe200078e00ff */
[----:B------:R-:W-:Y:S01]  /*3490*/  UPRMT UR4, UR47, 0x654, UR7 ;  /* 0x000006542f047896 */ /* 0x000fe20008000007 */
[----:B--2---:R-:W-:-:S03]  /*34a0*/  IMAD.SHL.U32 R5, R6, 0x20, RZ ;  /* 0x0000002006057824 */ /* 0x004fc600078e00ff */
[-C--:B------:R-:W-:Y:S02]  /*34b0*/  SHF.L.U32 R4, R4, R6.reuse, RZ ;  /* 0x0000000604047219 */ /* 0x080fe400000006ff */
[----:B------:R-:W-:Y:S01]  /*34c0*/  SHF.L.U32 R6, R0, R6, RZ ;  /* 0x0000000600067219 */ /* 0x000fe200000006ff */
[----:B------:R2:W-:Y:S04]  /*34d0*/  STS [UR6+0x110], R5 ;  /* 0x00011005ff007988 */ /* 0x0005e80008000806 */
[----:B------:R2:W-:Y:S04]  /*34e0*/  ATOMS.OR RZ, [UR5+0x14], R4 ;  /* 0x00001404ffff798c */ /* 0x0005e8000b000005 */
[----:B------:R2:W-:Y:S01]  /*34f0*/  ATOMS.OR RZ, [UR5+0x18], R6 ;  /* 0x00001806ffff798c */ /* 0x0005e2000b000005 */
[----:B------:R-:W-:Y:S03]  /*3500*/  SYNCS.ARRIVE.TRANS64.RED.A1T0 RZ, [UR4], RZ ;  /* 0x000000ffffff79a7 */ /* 0x000fe60008100404 */
[----:B------:R2:W-:Y:S01]  /*3510*/  ATOMS.XOR RZ, [UR5+0x10], R0 ;  /* 0x00001000ffff798c */ /* 0x0005e2000b800005 */
[----:B------:R-:W-:Y:S05]  /*3520*/  BRA `(.L_x_63) ;  /* 0x0000000000107947 */ /* 0x000fea0003800000 */
.L_x_56:
[----:B------:R-:W-:Y:S02]  /*3530*/  MOV R0, 0xffffffff ;  /* 0xffffffff00007802 */ /* 0x000fe40000000f00 */
[----:B------:R-:W-:-:S03]  /*3540*/  MOV R4, 0x3570 ;  /* 0x0000357000047802 */ /* 0x000fc60000000f00 */
[----:B------:R1:W-:Y:S04]  /*3550*/  STS [UR6+0x110], R0 ;  /* 0x00011000ff007988 */ /* 0x0003e80008000806 */
[----:B-1---5:R-:W-:Y:S05]  /*3560*/  CALL.REL.NOINC `($__internal_1_$__cuda_sm10x_tcgen05_guardrail_trap_phase_invalid_during_alloc) ;  /* 0x0000004000ac7944 */ /* 0x022fea0003c00000 */
.L_x_63:
[----:B------:R-:W-:Y:S05]  /*3570*/  WARPSYNC.ALL ;  /* 0x0000000000007948 */ /* 0x000fea0003800000 */
[----:B------:R-:W3:Y:S01]  /*3580*/  S2UR UR4, SR_CgaCtaId ;  /* 0x00000000000479c3 */ /* 0x000ee20000008800 */
[----:B------:R-:W-:Y:S01]  /*3590*/  UMOV UR26, 0x400 ;  /* 0x00000400001a7882 */ /* 0x000fe20000000000 */
[----:B------:R-:W-:-:S06]  /*35a0*/  NOP ;  /* 0x0000000000007918 */ /* 0x000fcc0000000000 */
[----:B------:R-:W-:Y:S06]  /*35b0*/  BAR.ARV 0x6, 0xa0 ;  /* 0x0182800000007b1d */ /* 0x000fec0000002000 */
[----:B------:R-:W4:Y:S01]  /*35c0*/  LDCU UR6, c[0x0][0x38c] ;  /* 0x00007180ff0677ac */ /* 0x000f220008000800 */
[----:B------:R-:W-:Y:S01]  /*35d0*/  LOP3.LUT R3, R3, 0xffff, RZ, 0xc0, !PT ;  /* 0x0000ffff03037812 */ /* 0x000fe200078ec0ff */
[----:B-1----:R-:W-:Y:S01]  /*35e0*/  IMAD.MOV.U32 R9, RZ, RZ, 0x1 ;  /* 0x00000001ff097424 */ /* 0x002fe200078e00ff */
[----:B------:R-:W-:Y:S01]  /*35f0*/  LOP3.LUT R2, R2, 0xffff, RZ, 0xc0, !PT ;  /* 0x0000ffff02027812 */ /* 0x000fe200078ec0ff */
[----:B------:R-:W-:Y:S01]  /*3600*/  IMAD.MOV.U32 R8, RZ, RZ, RZ ;  /* 0x000000ffff087224 */ /* 0x000fe200078e00ff */
[----:B------:R-:W-:Y:S01]  /*3610*/  R2UR UR28, R3 ;  /* 0x00000000031c72ca */ /* 0x000fe200000e0000 */
[----:B------:R-:W-:Y:S01]  /*3620*/  UMOV UR32, URZ ;  /* 0x000000ff00207c82 */ /* 0x000fe20008000000 */
[----:B------:R-:W-:-:S02]  /*3630*/  R2UR UR42, R2 ;  /* 0x00000000022a72ca */ /* 0x000fc400000e0000 */
[----:B------:R-:W-:Y:S01]  /*3640*/  CS2R R2, SRZ ;  /* 0x0000000000027805 */ /* 0x000fe2000001ff00 */
[----:B------:R-:W-:Y:S01]  /*3650*/  UMOV UR23, URZ ;  /* 0x000000ff00177c82 */ /* 0x000fe20008000000 */
[----:B---3--:R-:W-:Y:S01]  /*3660*/  ULEA UR26, UR4, UR26, 0x18 ;  /* 0x0000001a041a7291 */ /* 0x008fe2000f8ec0ff */
[----:B------:R-:W-:Y:S01]  /*3670*/  UMOV UR22, URZ ;  /* 0x000000ff00167c82 */ /* 0x000fe20008000000 */
[----:B------:R-:W-:Y:S02]  /*3680*/  UISETP.NE.AND UP3, UPT, UR48, URZ, UPT ;  /* 0x000000ff3000728c */ /* 0x000fe4000bf65270 */
[----:B------:R-:W-:Y:S02]  /*3690*/  UIADD3 UR5, UPT, UPT, UR26, 0x2400, URZ ;  /* 0x000024001a057890 */ /* 0x000fe4000fffe0ff */
[----:B------:R-:W-:-:S03]  /*36a0*/  UIADD3 UR4, UPT, UPT, UR26, 0xa400, URZ ;  /* 0x0000a4001a047890 */ /* 0x000fc6000fffe0ff */
[----:B--2---:R-:W1:Y:S01]  /*36b0*/  LDS R0, [UR26+0x110] ;  /* 0x0001101aff007984 */ /* 0x004e620008000800 */
[----:B----4-:R-:W-:Y:S02]  /*36c0*/  UIADD3 UR6, UPT, UPT, UR6, 0x7f, URZ ;  /* 0x0000007f06067890 */ /* 0x010fe4000fffe0ff */
[----:B------:R-:W-:Y:S02]  /*36d0*/  USHF.R.U32.HI UR5, URZ, 0x4, UR5 ;  /* 0x00000004ff057899 */ /* 0x000fe40008011605 */
[----:B------:R-:W-:Y:S02]  /*36e0*/  USHF.R.S32.HI UR33, URZ, 0x1f, UR6 ;  /* 0x0000001fff217899 */ /* 0x000fe40008011406 */
[----:B------:R-:W-:Y:S02]  /*36f0*/  USHF.R.U32.HI UR4, URZ, 0x4, UR4 ;  /* 0x00000004ff047899 */ /* 0x000fe40008011604 */
[----:B------:R-:W-:Y:S02]  /*3700*/  ULEA.HI UR33, UR33, UR6, URZ, 0x7 ;  /* 0x0000000621217291 */ /* 0x000fe4000f8f38ff */
[----:B------:R-:W-:-:S02]  /*3710*/  ULOP3.LUT UR5, UR5, 0x3fff, URZ, 0xc0, !UPT ;  /* 0x00003fff05057892 */ /* 0x000fc4000f8ec0ff */
[----:B------:R-:W-:Y:S02]  /*3720*/  USHF.R.S32.HI UR33, URZ, 0x7, UR33 ;  /* 0x00000007ff217899 */ /* 0x000fe40008011421 */
[----:B------:R-:W-:Y:S02]  /*3730*/  ULOP3.LUT UR30, UR4, 0x3fff, URZ, 0xc0, !UPT ;  /* 0x00003fff041e7892 */ /* 0x000fe4000f8ec0ff */
[----:B------:R-:W-:Y:S01]  /*3740*/  UISETP.LT.AND UP0, UPT, UR33, 0x1, UPT ;  /* 0x000000012100788c */ /* 0x000fe2000bf01270 */
[----:B------:R-:W-:Y:S01]  /*3750*/  UMOV UR40, 0x0 ;  /* 0x0000000000287882 */ /* 0x000fe20000000000 */
[----:B------:R-:W-:Y:S01]  /*3760*/  UMOV UR41, 0x8100010 ;  /* 0x0810001000297882 */ /* 0x000fe20000000000 */
[----:B------:R-:W-:Y:S02]  /*3770*/  ULOP3.LUT UR29, UR5, 0x10000, URZ, 0xfc, !UPT ;  /* 0x00010000051d7892 */ /* 0x000fe4000f8efcff */
[----:B------:R-:W-:Y:S02]  /*3780*/  ULOP3.LUT UR30, UR30, 0x10000, URZ, 0xfc, !UPT ;  /* 0x000100001e1e7892 */ /* 0x000fe4000f8efcff */
[----:B------:R-:W-:Y:S01]  /*3790*/  USEL UR43, UR33, 0x1, !UP0 ;  /* 0x00000001212b7887 */ /* 0x000fe2000c000000 */
[----:B------:R-:W-:Y:S01]  /*37a0*/  UMOV UR38, 0x0 ;  /* 0x0000000000267882 */ /* 0x000fe20000000000 */
[----:B------:R-:W-:Y:S01]  /*37b0*/  UMOV UR39, 0x8100010 ;  /* 0x0810001000277882 */ /* 0x000fe20000000000 */
[----:B------:R-:W-:Y:S01]  /*37c0*/  UMOV UR36, 0x0 ;  /* 0x0000000000247882 */ /* 0x000fe20000000000 */
[----:B------:R-:W-:Y:S01]  /*37d0*/  UMOV UR37, 0x8100010 ;  /* 0x0810001000257882 */ /* 0x000fe20000000000 */
[----:B------:R-:W-:Y:S01]  /*37e0*/  UMOV UR34, 0x0 ;  /* 0x0000000000227882 */ /* 0x000fe20000000000 */
[----:B------:R-:W-:Y:S01]  /*37f0*/  UMOV UR35, 0x8100010 ;  /* 0x0810001000237882 */ /* 0x000fe20000000000 */
[----:B-1----:R-:W-:-:S15]  /*3800*/  R2UR UR44, R0 ;  /* 0x00000000002c72ca */ /* 0x002fde00000e0000 */
.L_x_74:
[C---:B------:R-:W-:Y:S02]  /*3810*/  LEA R0, R8.reuse, UR26, 0x3 ;  /* 0x0000001a08007c11 */ /* 0x040fe4000f8e18ff */
[----:B------:R-:W-:Y:S02]  /*3820*/  SHF.L.U32 R4, R3, 0x1f, RZ ;  /* 0x0000001f03047819 */ /* 0x000fe400000006ff */
[----:B------:R-:W-:Y:S02]  /*3830*/  LEA R5, R8, UR26, 0x4 ;  /* 0x0000001a08057c11 */ /* 0x000fe4000f8e20ff */
[----:B------:R-:W1:Y:S02]  /*3840*/  SYNCS.PHASECHK.TRANS64.TRYWAIT P0, [R0+URZ+0x60], R4 ;  /* 0x00006004000075a7 */ /* 0x000e6400080011ff */
[----:B-1-3--:R-:W-:Y:S05]  /*3850*/  @!P0 BRA `(.L_x_67) ;  /* 0x0000003800bc8947 */ /* 0x00afea0003800000 */
.L_x_131:
[----:B-1----:R-:W1:Y:S01]  /*3860*/  LDS.128 R4, [R5+0xf0] ;  /* 0x0000f00005047984 */ /* 0x002e620000000c00 */
[----:B------:R-:W-:Y:S02]  /*3870*/  VIADD R0, R0, 0x70 ;  /* 0x0000007000007836 */ /* 0x000fe40000000000 */
[----:B------:R-:W-:Y:S01]  /*3880*/  VIADD R8, R8, 0x1 ;  /* 0x0000000108087836 */ /* 0x000fe20000000000 */
[----:B------:R-:W-:Y:S01]  /*3890*/  @!PT LDS RZ, [RZ] ;  /* 0x00000000fffff984 */ /* 0x000fe20000000800 */
[----:B------:R-:W-:Y:S01]  /*38a0*/  @!PT LDS RZ, [RZ] ;  /* 0x00000000fffff984 */ /* 0x000fe20000000800 */
[----:B------:R-:W-:Y:S01]  /*38b0*/  @!PT LDS RZ, [RZ] ;  /* 0x00000000fffff984 */ /* 0x000fe20000000800 */
[----:B------:R-:W-:Y:S01]  /*38c0*/  @!PT LDS RZ, [RZ] ;  /* 0x00000000fffff984 */ /* 0x000fe20000000800 */
[----:B------:R2:W-:Y:S06]  /*38d0*/  MEMBAR.ALL.CTA ;  /* 0x0000000000007992 */ /* 0x0005ec0000008000 */
[----:B--2---:R-:W2:Y:S01]  /*38e0*/  FENCE.VIEW.ASYNC.S ;  /* 0x00000000000073c6 */ /* 0x004ea20000000000 */
[----:B------:R-:W-:-:S04]  /*38f0*/  PRMT R0, RZ, 0x654, R0 ;  /* 0x00000654ff007816 */ /* 0x000fc80000000000 */
[----:B--2---:R2:W-:Y:S01]  /*3900*/  SYNCS.ARRIVE.TRANS64.RED.A1T0 RZ, [R0+URZ], RZ ;  /* 0x000000ff00ff79a7 */ /* 0x0045e200081004ff */
[----:B-1----:R-:W-:Y:S01]  /*3910*/  LOP3.LUT P1, RZ, R6, 0x1, RZ, 0xc0, !PT ;  /* 0x0000000106ff7812 */ /* 0x002fe2000782c0ff */
[----:B--2---:R-:W-:-:S12]  /*3920*/  BRA.U UP3, `(.L_x_68) ;  /* 0x0000000503087547 */ /* 0x004fd8000b800000 */
[----:B------:R-:W1:Y:S01]  /*3930*/  LDCU UR4, c[0x0][0x38c] ;  /* 0x00007180ff0477ac */ /* 0x000e620008000800 */
[----:B------:R-:W-:Y:S02]  /*3940*/  PLOP3.LUT P2, PT, PT, PT, PT, 0x80, 0x8 ;  /* 0x000000000008781c */ /* 0x000fe40003f4f070 */
[----:B------:R-:W-:Y:S01]  /*3950*/  SHF.L.U32 R4, R9, 0x1f, RZ ;  /* 0x0000001f09047819 */ /* 0x000fe200000006ff */
[----:B------:R-:W-:Y:S02]  /*3960*/  ULEA UR31, UR32, UR26, 0x3 ;  /* 0x0000001a201f7291 */ /* 0x000fe4000f8e18ff */
[----:B------:R-:W-:Y:S02]  /*3970*/  ULEA UR11, UR32, UR44, 0x5 ;  /* 0x0000002c200b7291 */ /* 0x000fe4000f8e28ff */
[----:B-1----:R-:W-:-:S06]  /*3980*/  UISETP.GE.AND UP0, UPT, UR4, 0x1, UPT ;  /* 0x000000010400788c */ /* 0x002fcc000bf06270 */
[----:B------:R-:W-:-:S05]  /*3990*/  PLOP3.LUT P0, PT, PT, PT, UP0, 0x80, 0x8 ;  /* 0x000000000008781c */ /* 0x000fca0003f0f008 */
[----:B------:R-:W-:-:S08]  /*39a0*/  @UP0 ULEA UR4, UR23, UR26, 0x3 ;  /* 0x0000001a17040291 */ /* 0x000fd0000f8e18ff */
[----:B------:R-:W-:-:S04]  /*39b0*/  @P0 SHF.L.U32 R0, R2, 0x1f, RZ ;  /* 0x0000001f02000819 */ /* 0x000fc800000006ff */
[----:B------:R1:W2:Y:S01]  /*39c0*/  @P0 SYNCS.PHASECHK.TRANS64.TRYWAIT P2, [UR4], R0 ;  /* 0x00000000ff0005a7 */ /* 0x0002a20008041104 */
[----:B------:R-:W3:Y:S02]  /*39d0*/  SYNCS.PHASECHK.TRANS64.TRYWAIT P0, [UR31+0xa0], R4 ;  /* 0x0000a004ff0075a7 */ /* 0x000ee4000800111f */
[----:B-123--:R-:W-:Y:S05]  /*39e0*/  @!P0 BRA `(.L_x_69) ;  /* 0x00000038006c8947 */ /* 0x00efea0003800000 */
.L_x_133:
[----:B------:R-:W-:Y:S01]  /*39f0*/  UMOV UR27, UR22 ;  /* 0x00000016001b7c82 */ /* 0x000fe20008000000 */
[----:B------:R-:W-:Y:S05]  /*3a00*/  BRA.U !UP0, `(.L_x_70) ;  /* 0x0000000108c07547 */ /* 0x000fea000b800000 */
[----:B------:R-:W-:Y:S02]  /*3a10*/  UIADD3 UR27, UPT, UPT, UR43, UR22, URZ ;  /* 0x000000162b1b7290 */ /* 0x000fe4000fffe0ff */
[----:B------:R-:W-:Y:S01]  /*3a20*/  UPLOP3.LUT UP2, UPT, UPT, UPT, UPT, 0x40, 0x4 ;  /* 0x000000000004789c */ /* 0x000fe20003f4e870 */
[----:B------:R-:W-:Y:S01]  /*3a30*/  UMOV UR24, UR33 ;  /* 0x0000002100187c82 */ /* 0x000fe20008000000 */
[----:B------:R-:W-:-:S09]  /*3a40*/  UMOV UR10, UR23 ;  /* 0x00000017000a7c82 */ /* 0x000fd20008000000 */
.L_x_73:
[----:B--2---:R-:W-:Y:S01]  /*3a50*/  ULEA UR5, UR10, UR26, 0x3 ;  /* 0x0000001a0a057291 */ /* 0x004fe2000f8e18ff */
[----:B---3--:R-:W-:Y:S11]  /*3a60*/  @P2 BRA `(.L_x_71) ;  /* 0x00000000000c2947 */ /* 0x008ff60003800000 */
[----:B-1----:R-:W-:Y:S04]  /*3a70*/  SHF.L.U32 R4, R2, 0x1f, RZ ;  /* 0x0000001f02047819 */ /* 0x002fe800000006ff */
[----:B------:R-:W1:Y:S02]  /*3a80*/  SYNCS.PHASECHK.TRANS64.TRYWAIT P0, [UR5], R4 ;  /* 0x00000004ff0075a7 */ /* 0x000e640008001105 */
[----:B-1----:R-:W-:Y:S05]  /*3a90*/  @!P0 BRA `(.L_x_72) ;  /* 0x0000003800588947 */ /* 0x002fea0003800000 */
.L_x_71:
[----:B------:R-:W-:Y:S01]  /*3aa0*/  UISETP.NE.AND UP0, UPT, UR24, 0x1, UPT ;  /* 0x000000011800788c */ /* 0x000fe2000bf05270 */
[----:B------:R-:W-:Y:S01]  /*3ab0*/  PLOP3.LUT P2, PT, PT, PT, PT, 0x80, 0x8 ;  /* 0x000000000008781c */ /* 0x000fe20003f4f070 */
[----:B------:R-:W-:Y:S02]  /*3ac0*/  UIADD3 UR4, UPT, UPT, UR10, 0x1, URZ ;  /* 0x000000010a047890 */ /* 0x000fe4000fffe0ff */
[----:B------:R-:W-:Y:S02]  /*3ad0*/  UIADD3 UR25, UPT, UPT, UR5, 0x20, URZ ;  /* 0x0000002005197890 */ /* 0x000fe4000fffe0ff */
[----:B------:R-:W-:Y:S01]  /*3ae0*/  UISETP.NE.AND UP1, UPT, UR4, 0x4, UPT ;  /* 0x000000040400788c */ /* 0x000fe2000bf25270 */
[----:B------:R-:W-:Y:S01]  /*3af0*/  PLOP3.LUT P0, PT, PT, PT, UP0, 0x80, 0x8 ;  /* 0x000000000008781c */ /* 0x000fe20003f0f008 */
[----:B------:R-:W-:Y:S02]  /*3b00*/  UIADD3 UR22, UPT, UPT, UR22, 0x1, URZ ;  /* 0x0000000116167890 */ /* 0x000fe4000fffe0ff */
[----:B------:R-:W-:Y:S02]  /*3b10*/  USEL UR6, URZ, 0x1, UP1 ;  /* 0x00000001ff067887 */ /* 0x000fe40008800000 */
[----:B------:R-:W-:Y:S02]  /*3b20*/  USEL UR23, UR4, URZ, UP1 ;  /* 0x000000ff04177287 */ /* 0x000fe40008800000 */
[----:B------:R-:W-:Y:S02]  /*3b30*/  UIADD3 UR24, UPT, UPT, UR24, -0x1, URZ ;  /* 0xffffffff18187890 */ /* 0x000fe4000fffe0ff */
[----:B------:R-:W-:Y:S01]  /*3b40*/  @UP0 ULEA UR4, UR23, UR26, 0x3 ;  /* 0x0000001a17040291 */ /* 0x000fe2000f8e18ff */
[----:B------:R-:W-:Y:S01]  /*3b50*/  LOP3.LUT R2, R2, UR6, RZ, 0x3c, !PT ;  /* 0x0000000602027c12 */ /* 0x000fe2000f8e3cff */
[----:B------:R-:W-:Y:S02]  /*3b60*/  ULEA UR6, UR10, UR30, 0x8 ;  /* 0x0000001e0a067291 */ /* 0x000fe4000f8e40ff */
[----:B------:R-:W-:Y:S01]  /*3b70*/  UISETP.NE.AND UP0, UPT, UR22, UR27, UPT ;  /* 0x0000001b1600728c */ /* 0x000fe2000bf05270 */
[----:B-1----:R-:W-:Y:S01]  /*3b80*/  @P0 SHF.L.U32 R0, R2, 0x1f, RZ ;  /* 0x0000001f02000819 */ /* 0x002fe200000006ff */
[----:B------:R-:W-:Y:S02]  /*3b90*/  UIADD3 UR20, UPT, UPT, UR6, 0x2, URZ ;  /* 0x0000000206147890 */ /* 0x000fe4000fffe0ff */
[----:B------:R-:W-:Y:S01]  /*3ba0*/  UIADD3 UR16, UPT, UPT, UR6, 0x4, URZ ;  /* 0x0000000406107890 */ /* 0x000fe2000fffe0ff */
[----:B------:R2:W3:Y:S01]  /*3bb0*/  @P0 SYNCS.PHASECHK.TRANS64.TRYWAIT P2, [UR4], R0 ;  /* 0x00000000ff0005a7 */ /* 0x0004e20008041104 */
[----:B------:R-:W-:Y:S02]  /*3bc0*/  ULEA UR4, UR10, UR29, 0x9 ;  /* 0x0000001d0a047291 */ /* 0x000fe4000f8e48ff */
[----:B------:R-:W-:Y:S02]  /*3bd0*/  UIADD3 UR12, UPT, UPT, UR6, 0x6, URZ ;  /* 0x00000006060c7890 */ /* 0x000fe4000fffe0ff */
[----:B------:R-:W-:Y:S02]  /*3be0*/  UIADD3 UR18, UPT, UPT, UR4, 0x2, URZ ;  /* 0x0000000204127890 */ /* 0x000fe4000fffe0ff */
[----:B------:R-:W-:Y:S02]  /*3bf0*/  UIADD3 UR14, UPT, UPT, UR4, 0x4, URZ ;  /* 0x00000004040e7890 */ /* 0x000fe4000fffe0ff */
[----:B------:R-:W-:Y:S01]  /*3c00*/  UIADD3 UR8, UPT, UPT, UR4, 0x6, URZ ;  /* 0x0000000604087890 */ /* 0x000fe2000fffe0ff */
[----:B------:R-:W-:Y:S01]  /*3c10*/  UMOV UR7, 0x40004040 ;  /* 0x4000404000077882 */ /* 0x000fe20000000000 */
[----:B------:R-:W-:Y:S01]  /*3c20*/  UMOV UR5, 0x40004040 ;  /* 0x4000404000057882 */ /* 0x000fe20000000000 */
[----:B------:R-:W-:Y:S01]  /*3c30*/  UMOV UR21, 0x40004040 ;  /* 0x4000404000157882 */ /* 0x000fe20000000000 */
[----:B------:R2:W-:Y:S01]  /*3c40*/  UTCQMMA.2CTA gdesc[UR4], gdesc[UR6], tmem[UR11], tmem[UR40], idesc[UR41], UP2 ;  /* 0x00ff2806040075ea */ /* 0x0005e2000920030b */
[----:B------:R-:W-:Y:S01]  /*3c50*/  UPLOP3.LUT UP2, UPT, UPT, UPT, UPT, 0x80, 0x8 ;  /* 0x000000000008789c */ /* 0x000fe20003f4f070 */
[----:B------:R-:W-:Y:S01]  /*3c60*/  UMOV UR19, 0x40004040 ;  /* 0x4000404000137882 */ /* 0x000fe20000000000 */
[----:B------:R-:W-:Y:S01]  /*3c70*/  UMOV UR17, 0x40004040 ;  /* 0x4000404000117882 */ /* 0x000fe20000000000 */
[----:B------:R2:W-:Y:S01]  /*3c80*/  UTCQMMA.2CTA gdesc[UR18], gdesc[UR20], tmem[UR11], tmem[UR38], idesc[UR39], UPT ;  /* 0x00ff2614120075ea */ /* 0x0005e2000ba0030b */
[----:B------:R-:W-:Y:S01]  /*3c90*/  UMOV UR15, 0x40004040 ;  /* 0x40004040000f7882 */ /* 0x000fe20000000000 */
[----:B------:R-:W-:Y:S01]  /*3ca0*/  UMOV UR13, 0x40004040 ;  /* 0x40004040000d7882 */ /* 0x000fe20000000000 */
[----:B------:R-:W-:Y:S01]  /*3cb0*/  UMOV UR9, 0x40004040 ;  /* 0x4000404000097882 */ /* 0x000fe20000000000 */
[----:B------:R2:W-:Y:S01]  /*3cc0*/  UTCQMMA.2CTA gdesc[UR14], gdesc[UR16], tmem[UR11], tmem[UR36], idesc[UR37], UPT ;  /* 0x00ff24100e0075ea */ /* 0x0005e2000ba0030b */
[----:B------:R2:W-:Y:S01]  /*3cd0*/  UTCQMMA.2CTA gdesc[UR8], gdesc[UR12], tmem[UR11], tmem[UR34], idesc[UR35], UPT ;  /* 0x00ff220c080075ea */ /* 0x0005e2000ba0030b */
[----:B------:R2:W-:Y:S01]  /*3ce0*/  UTCBAR.2CTA.MULTICAST [UR25], URZ, UR28 ;  /* 0x000000ff190073e9 */ /* 0x0005e2000820081c */
[----:B------:R-:W-:Y:S01]  /*3cf0*/  UMOV UR10, UR23 ;  /* 0x00000017000a7c82 */ /* 0x000fe20008000000 */
[----:B------:R-:W-:Y:S05]  /*3d00*/  BRA.U UP0, `(.L_x_73) ;  /* 0xfffffffd00507547 */ /* 0x000fea000b83ffff */
.L_x_70:
[----:B--2---:R-:W-:Y:S01]  /*3d10*/  UIADD3 UR4, UPT, UPT, UR31, 0x80, URZ ;  /* 0x000000801f047890 */ /* 0x004fe2000fffe0ff */
[----:B------:R-:W-:-:S08]  /*3d20*/  UMOV UR22, UR27 ;  /* 0x0000001b00167c82 */ /* 0x000fd00008000000 */
[----:B------:R2:W-:Y:S01]  /*3d30*/  UTCBAR.2CTA.MULTICAST [UR4], URZ, UR42 ;  /* 0x000000ff040073e9 */ /* 0x0005e2000820082a */
[----:B------:R-:W-:Y:S02]  /*3d40*/  NOP ;  /* 0x0000000000007918 */ /* 0x000fe40000000000 */
.L_x_68:
[----:B--2---:R-:W-:Y:S01]  /*3d50*/  UIADD3 UR4, UPT, UPT, UR32, 0x1, URZ ;  /* 0x0000000120047890 */ /* 0x004fe2000fffe0ff */
[----:B------:R-:W-:-:S03]  /*3d60*/  ISETP.NE.AND P0, PT, R8, 0x2, PT ;  /* 0x000000020800780c */ /* 0x000fc60003f05270 */
[----:B------:R-:W-:Y:S01]  /*3d70*/  UISETP.NE.AND UP0, UPT, UR4, 0x4, UPT ;  /* 0x000000040400788c */ /* 0x000fe2000bf05270 */
[----:B-1----:R-:W-:Y:S02]  /*3d80*/  SEL R0, RZ, 0x1, P0 ;  /* 0x00000001ff007807 */ /* 0x002fe40000000000 */
[----:B------:R-:W-:Y:S01]  /*3d90*/  SEL R8, R8, RZ, P0 ;  /* 0x000000ff08087207 */ /* 0x000fe20000000000 */
[----:B------:R-:W-:Y:S01]  /*3da0*/  USEL UR5, URZ, 0x1, UP0 ;  /* 0x00000001ff057887 */ /* 0x000fe20008000000 */
[----:B------:R-:W-:Y:S01]  /*3db0*/  LOP3.LUT R3, R3, R0, RZ, 0x3c, !PT ;  /* 0x0000000003037212 */ /* 0x000fe200078e3cff */
[----:B------:R-:W-:-:S04]  /*3dc0*/  USEL UR32, UR4, URZ, UP0 ;  /* 0x000000ff04207287 */ /* 0x000fc80008000000 */
[----:B------:R-:W-:Y:S01]  /*3dd0*/  LOP3.LUT R9, R9, UR5, RZ, 0x3c, !PT ;  /* 0x0000000509097c12 */ /* 0x000fe2000f8e3cff */
[----:B------:R-:W-:Y:S07]  /*3de0*/  @P1 BRA `(.L_x_74) ;  /* 0xfffffff800881947 */ /* 0x000fee000383ffff */
[----:B------:R-:W1:Y:S01]  /*3df0*/  S2UR UR8, SR_CgaCtaId ;  /* 0x00000000000879c3 */ /* 0x000e620000008800 */
[----:B------:R-:W-:Y:S01]  /*3e00*/  ELECT P0, URZ, PT ;  /* 0x0000000000ff782f */ /* 0x000fe20003800000 */
[----:B------:R-:W-:Y:S01]  /*3e10*/  HFMA2 R0, -RZ, RZ, 0, 5.9604644775390625e-08 ;  /* 0x00000001ff007431 */ /* 0x000fe200000001ff */
[----:B------:R-:W-:-:S05]  /*3e20*/  UMOV UR4, 0x40 ;  /* 0x0000004000047882 */ /* 0x000fca0000000000 */
[----:B------:R-:W-:Y:S01]  /*3e30*/  UVIRTCOUNT.DEALLOC.SMPOOL 0x80 ;  /* 0x000000800000784c */ /* 0x000fe20000000000 */
[----:B------:R-:W-:Y:S02]  /*3e40*/  UISETP.NE.AND UP1, UPT, UR48, URZ, UPT ;  /* 0x000000ff3000728c */ /* 0x000fe4000bf25270 */
[----:B-1----:R-:W-:-:S09]  /*3e50*/  ULEA UR8, UR8, UR4, 0x18 ;  /* 0x0000000408087291 */ /* 0x002fd2000f8ec0ff */
[----:B------:R1:W-:Y:S01]  /*3e60*/  @P0 STS.U8 [UR8+0x1c], R0 ;  /* 0x00001c00ff000988 */ /* 0x0003e20008000008 */
[----:B------:R-:W-:Y:S05]  /*3e70*/  BRA.U UP1, `(.L_x_75) ;  /* 0x0000000101a07547 */ /* 0x000fea000b800000 */
[----:B------:R-:W-:Y:S01]  /*3e80*/  UIADD3 UR7, UPT, UPT, UR26, 0xa0, URZ ;  /* 0x000000a01a077890 */ /* 0x000fe2000fffe0ff */
[----:B------:R-:W-:-:S03]  /*3e90*/  SHF.L.U32 R2, R9, 0x1f, RZ ;  /* 0x0000001f09027819 */ /* 0x000fc600000006ff */
[----:B------:R-:W-:-:S09]  /*3ea0*/  ULEA UR4, UR32, UR7, 0x3 ;  /* 0x0000000720047291 */ /* 0x000fd2000f8e18ff */
[----:B------:R-:W2:Y:S02]  /*3eb0*/  SYNCS.PHASECHK.TRANS64.TRYWAIT P0, [UR4], R2 ;  /* 0x00000002ff0075a7 */ /* 0x000ea40008001104 */
[----:B--2---:R-:W-:Y:S05]  /*3ec0*/  @!P0 BRA `(.L_x_76) ;  /* 0x0000003400648947 */ /* 0x004fea0003800000 */
.L_x_136:
        /* <DEDUP_REMOVED lines=9> */
.L_x_138:
        /* <DEDUP_REMOVED lines=9> */
.L_x_140:
[----:B------:R-:W-:-:S04]  /*3ff0*/  UIADD3 UR4, UPT, UPT, UR4, 0x1, URZ ;  /* 0x0000000104047890 */ /* 0x000fc8000fffe0ff */
[----:B------:R-:W-:-:S04]  /*4000*/  UISETP.NE.AND UP0, UPT, UR4, 0x4, UPT ;  /* 0x000000040400788c */ /* 0x000fc8000bf05270 */
[----:B------:R-:W-:Y:S02]  /*4010*/  USEL UR5, URZ, 0x1, UP0 ;  /* 0x00000001ff057887 */ /* 0x000fe40008000000 */
[----:B------:R-:W-:-:S04]  /*4020*/  USEL UR4, UR4, URZ, UP0 ;  /* 0x000000ff04047287 */ /* 0x000fc80008000000 */
[----:B------:R-:W-:Y:S01]  /*4030*/  ULEA UR4, UR4, UR7, 0x3 ;  /* 0x0000000704047291 */ /* 0x000fe2000f8e18ff */
[----:B------:R-:W-:-:S04]  /*4040*/  LOP3.LUT R2, R2, UR5, RZ, 0x3c, !PT ;  /* 0x0000000502027c12 */ /* 0x000fc8000f8e3cff */
[----:B------:R-:W-:Y:S01]  /*4050*/  SHF.L.U32 R2, R2, 0x1f, RZ ;  /* 0x0000001f02027819 */ /* 0x000fe200000006ff */
[----:B-1----:R-:W-:-:S04]  /*4060*/  IMAD.U32 R0, RZ, RZ, UR4 ;  /* 0x00000004ff007e24 */ /* 0x002fc8000f8e00ff */
[----:B------:R1:W2:Y:S03]  /*4070*/  SYNCS.PHASECHK.TRANS64.TRYWAIT P0, [R0+URZ], R2 ;  /* 0x00000002000075a7 */ /* 0x0002a600080011ff */
[----:B--2---:R-:W-:Y:S05]  /*4080*/  @!P0 NANOSLEEP.SYNCS 0x989680 ;  /* 0x009896800000895d */ /* 0x004fea0003900000 */
[----:B------:R-:W2:Y:S02]  /*4090*/  @!P0 SYNCS.PHASECHK.TRANS64 P0, [R0+URZ], R2 ;  /* 0x00000002000085a7 */ /* 0x000ea400080010ff */
[----:B--2---:R-:W-:Y:S05]  /*40a0*/  @P0 BRA `(.L_x_79) ;  /* 0x0000000000200947 */ /* 0x004fea0003800000 */
.L_x_80:
[----:B--2---:R2:W4:Y:S02]  /*40b0*/  SYNCS.PHASECHK.TRANS64.TRYWAIT P0, [R0+URZ], R2 ;  /* 0x00000002000075a7 */ /* 0x00452400080011ff */
[----:B----4-:R-:W-:Y:S05]  /*40c0*/  @!P0 NANOSLEEP.SYNCS 0x989680 ;  /* 0x009896800000895d */ /* 0x010fea0003900000 */
[----:B------:R-:W4:Y:S02]  /*40d0*/  @!P0 SYNCS.PHASECHK.TRANS64 P0, [R0+URZ], R2 ;  /* 0x00000002000085a7 */ /* 0x000f2400080010ff */
[----:B----4-:R-:W-:Y:S05]  /*40e0*/  @!P0 BRA `(.L_x_80) ;  /* 0xfffffffc00f08947 */ /* 0x010fea000383ffff */
[----:B------:R-:W-:Y:S05]  /*40f0*/  BRA `(.L_x_79) ;  /* 0x00000000000c7947 */ /* 0x000fea0003800000 */
.L_x_75:
[----:B------:R-:W-:-:S04]  /*4100*/  UIADD3 UR4, UPT, UPT, UR26, 0xe0, URZ ;  /* 0x000000e01a047890 */ /* 0x000fc8000fffe0ff */
[----:B------:R-:W-:-:S09]  /*4110*/  UPRMT UR4, UR47, 0x654, UR4 ;  /* 0x000006542f047896 */ /* 0x000fd20008000004 */
[----:B------:R-:W-:Y:S03]  /*4120*/  SYNCS.ARRIVE.TRANS64.RED.A1T0 RZ, [UR4], RZ ;  /* 0x000000ffffff79a7 */ /* 0x000fe60008100404 */
.L_x_79:
[----:B-12---:R-:W-:Y:S01]  /*4130*/  SHF.L.U32 R2, RZ, 0x1f, RZ ;  /* 0x0000001fff027819 */ /* 0x006fe200000006ff */
[----:B------:R-:W-:Y:S01]  /*4140*/  UIADD3 UR4, UPT, UPT, UR26, 0xe0, URZ ;  /* 0x000000e01a047890 */ /* 0x000fe2000fffe0ff */
[----:B------:R-:W-:Y:S02]  /*4150*/  PLOP3.LUT P0, PT, PT, PT, UP1, 0x80, 0x8 ;  /* 0x000000000008781c */ /* 0x000fe40003f0f018 */
[----:B------:R-:W1:Y:S02]  /*4160*/  SYNCS.PHASECHK.TRANS64.TRYWAIT P1, [UR26+0xe0], R2 ;  /* 0x0000e002ff0075a7 */ /* 0x000e64000802111a */
[----:B-1----:R-:W-:Y:S09]  /*4170*/  @!P1 BRA `(.L_x_81) ;  /* 0x0000003400009947 */ /* 0x002ff20003800000 */
.L_x_142:
[----:B------:R-:W-:Y:S01]  /*4180*/  @!UP1 UPRMT UR4, UR47, 0x654, UR4 ;  /* 0x000006542f049896 */ /* 0x000fe20008000004 */
[----:B------:R-:W-:Y:S01]  /*4190*/  UMOV UR5, 0xffff ;  /* 0x0000ffff00057882 */ /* 0x000fe20000000000 */
[----:B------:R-:W-:-:S07]  /*41a0*/  UMOV UR6, 0x1 ;  /* 0x0000000100067882 */ /* 0x000fce0000000000 */
[----:B------:R-:W-:Y:S01]  /*41b0*/  @!P0 SYNCS.ARRIVE.TRANS64.RED.A1T0 RZ, [UR4], RZ ;  /* 0x000000ffffff89a7 */ /* 0x000fe20008100404 */
[----:B------:R-:W-:Y:S01]  /*41c0*/  NOP ;  /* 0x0000000000007918 */ /* 0x000fe20000000000 */
[----:B-1----:R-:W1:Y:S01]  /*41d0*/  LDS R0, [UR8+0x14] ;  /* 0x00001408ff007984 */ /* 0x002e620008000800 */
[----:B------:R-:W-:-:S04]  /*41e0*/  ULOP3.LUT UR4, UR44, 0xffff, URZ, 0xc0, !UPT ;  /* 0x0000ffff2c047892 */ /* 0x000fc8000f8ec0ff */
[----:B------:R-:W-:-:S04]  /*41f0*/  USHF.R.U32.HI UR4, URZ, 0x5, UR4 ;  /* 0x00000005ff047899 */ /* 0x000fc80008011604 */
[----:B------:R-:W-:Y:S02]  /*4200*/  USHF.L.U32 UR5, UR5, UR4, URZ ;  /* 0x0000000405057299 */ /* 0x000fe400080006ff */
[----:B------:R-:W-:-:S04]  /*4210*/  USHF.L.U32 UR4, UR6, UR4, URZ ;  /* 0x0000000406047299 */ /* 0x000fc800080006ff */
[----:B-1----:R-:W-:-:S04]  /*4220*/  LOP3.LUT R0, R0, UR5, RZ, 0xc0, !PT ;  /* 0x0000000500007c12 */ /* 0x002fc8000f8ec0ff */
[----:B------:R-:W-:-:S13]  /*4230*/  ISETP.NE.AND P0, PT, R0, UR5, PT ;  /* 0x0000000500007c0c */ /* 0x000fda000bf05270 */
[----:B------:R-:W-:Y:S05]  /*4240*/  @P0 BRA `(.L_x_82) ;  /* 0x0000000000580947 */ /* 0x000fea0003800000 */
[----:B------:R-:W1:Y:S02]  /*4250*/  LDS R0, [UR8+0x18] ;  /* 0x00001808ff007984 */ /* 0x000e640008000800 */
[----:B-1----:R-:W-:-:S04]  /*4260*/  LOP3.LUT R0, R0, UR4, RZ, 0xc0, !PT ;  /* 0x0000000400007c12 */ /* 0x002fc8000f8ec0ff */
[----:B------:R-:W-:-:S13]  /*4270*/  ISETP.NE.AND P0, PT, R0, UR4, PT ;  /* 0x0000000400007c0c */ /* 0x000fda000bf05270 */
[----:B------:R-:W-:Y:S05]  /*4280*/  @P0 BRA `(.L_x_83) ;  /* 0x00000000003c0947 */ /* 0x000fea0003800000 */
[----:B------:R-:W1:Y:S01]  /*4290*/  S2R R2, SR_LANEID ;  /* 0x0000000000027919 */ /* 0x000e620000000000 */
[----:B------:R-:W-:-:S06]  /*42a0*/  ULOP3.LUT UR5, URZ, UR5, URZ, 0x33, !UPT ;  /* 0x00000005ff057292 */ /* 0x000fcc000f8e33ff */
[----:B------:R-:W-:-:S04]  /*42b0*/  IMAD.U32 R0, RZ, RZ, UR5 ;  /* 0x00000005ff007e24 */ /* 0x000fc8000f8e00ff */
[----:B------:R2:W4:Y:S02]  /*42c0*/  REDUX UR7, R0 ;  /* 0x00000000000773c4 */ /* 0x0005240000000000 */
[----:B------:R1:W-:Y:S01]  /*42d0*/  UTCATOMSWS.AND URZ, UR5 ;  /* 0x0000000500ff79e3 */ /* 0x0003e20008000000 */
[----:B--2---:R-:W-:Y:S01]  /*42e0*/  LOP3.LUT R0, RZ, UR4, RZ, 0x33, !PT ;  /* 0x00000004ff007c12 */ /* 0x004fe2000f8e33ff */
[----:B------:R-:W-:Y:S02]  /*42f0*/  VOTEU.ANY UR4, UPT, PT ;  /* 0x0000000000047886 */ /* 0x000fe400038e0100 */
[----:B------:R-:W-:Y:S02]  /*4300*/  UFLO.U32 UR4, UR4 ;  /* 0x00000004000472bd */ /* 0x000fe400080e0000 */
[----:B------:R-:W2:Y:S04]  /*4310*/  REDUX UR6, R0 ;  /* 0x00000000000673c4 */ /* 0x000ea80000000000 */
[----:B-1----:R-:W-:-:S02]  /*4320*/  ISETP.EQ.U32.AND P0, PT, R2, UR4, PT ;  /* 0x0000000402007c0c */ /* 0x002fc4000bf02070 */
[----:B----4-:R-:W-:-:S11]  /*4330*/  MOV R2, UR7 ;  /* 0x0000000700027c02 */ /* 0x010fd60008000f00 */
[----:B------:R1:W-:Y:S01]  /*4340*/  @P0 ATOMS.AND RZ, [UR8+0x14], R2 ;  /* 0x00001402ffff098c */ /* 0x0003e2000a800008 */
[----:B--2---:R-:W-:-:S05]  /*4350*/  IMAD.U32 R0, RZ, RZ, UR6 ;  /* 0x00000006ff007e24 */ /* 0x004fca000f8e00ff */
[----:B------:R1:W-:Y:S01]  /*4360*/  @P0 ATOMS.AND RZ, [UR8+0x18], R0 ;  /* 0x00001800ffff098c */ /* 0x0003e2000a800008 */
[----:B------:R-:W-:Y:S05]  /*4370*/  BRA `(.L_x_84) ;  /* 0x0000000000147947 */ /* 0x000fea0003800000 */
.L_x_83:
[----:B------:R-:W-:Y:S02]  /*4380*/  MOV R2, 0x43a0 ;  /* 0x000043a000027802 */ /* 0x000fe40000000f00 */
[----:B---3-5:R-:W-:Y:S05]  /*4390*/  CALL.REL.NOINC `($__internal_0_$__cuda_sm10x_tcgen05_guardrail_trap_col_being_dealloced_not_returned_by_alloc) ;  /* 0x0000003400147944 */ /* 0x028fea0003c00000 */
[----:B------:R-:W-:Y:S05]  /*43a0*/  BRA `(.L_x_84) ;  /* 0x0000000000087947 */ /* 0x000fea0003800000 */
.L_x_82:
[----:B------:R-:W-:Y:S02]  /*43b0*/  MOV R2, 0x43d0 ;  /* 0x000043d000027802 */ /* 0x000fe40000000f00 */
[----:B---3-5:R-:W-:Y:S05]  /*43c0*/  CALL.REL.NOINC `($__internal_2_$__cuda_sm10x_tcgen05_guardrail_trap_unallocated_columns_being_dealloced) ;  /* 0x0000003400207944 */ /* 0x028fea0003c00000 */
.L_x_84:
[----:B------:R-:W-:Y:S01]  /*43d0*/  NOP ;  /* 0x0000000000007918 */ /* 0x000fe20000000000 */
[----:B------:R-:W-:Y:S05]  /*43e0*/  EXIT ;  /* 0x000000000000794d */ /* 0x000fea0003800000 */
.L_x_55:
[----:B------:R-:W-:-:S09]  /*43f0*/  UISETP.NE.OR UP0, UPT, UR13, 0x3, !UP3 ;  /* 0x000000030d00788c */ /* 0x000fd2000df05670 */
[----:B------:R-:W-:Y:S05]  /*4400*/  BRA.U UP0, `(.L_x_85) ;  /* 0x0000000d000c7547 */ /* 0x000fea000b800000 */
[----:B------:R-:W1:Y:S01]  /*4410*/  S2UR UR10, SR_CgaCtaId ;  /* 0x00000000000a79c3 */ /* 0x000e620000008800 */
[----:B------:R-:W2:Y:S01]  /*4420*/  LDCU UR26, c[0x0][0x370] ;  /* 0x00006e00ff1a77ac */ /* 0x000ea20008000800 */
[----:B------:R-:W-:Y:S02]  /*4430*/  HFMA2 R13, -RZ, RZ, 0, 0 ;  /* 0x00000000ff0d7431 */ /* 0x000fe400000001ff */
[----:B------:R-:W-:Y:S01]  /*4440*/  IMAD.MOV.U32 R15, RZ, RZ, 0x1 ;  /* 0x00000001ff0f7424 */ /* 0x000fe200078e00ff */
[----:B------:R-:W-:Y:S01]  /*4450*/  MOV R12, 0x1000 ;  /* 0x00001000000c7802 */ /* 0x000fe20000000f00 */
[----:B------:R-:W2:Y:S01]  /*4460*/  LDCU.128 UR28, c[0x0][0xb10] ;  /* 0x00016200ff1c77ac */ /* 0x000ea20008000c00 */
[----:B------:R-:W-:Y:S01]  /*4470*/  IMAD.MOV.U32 R14, RZ, RZ, RZ ;  /* 0x000000ffff0e7224 */ /* 0x000fe200078e00ff */
[----:B------:R-:W3:Y:S01]  /*4480*/  LDC.64 R16, c[0x0][0x348] ;  /* 0x0000d200ff107b82 */ /* 0x000ee20000000a00 */
[----:B------:R-:W4:Y:S01]  /*4490*/  LDCU UR25, c[0x0][0x374] ;  /* 0x00006e80ff1977ac */ /* 0x000f220008000800 */
[----:B------:R-:W1:Y:S06]  /*44a0*/  LDCU UR16, c[0x0][0xb0c] ;  /* 0x00016180ff1077ac */ /* 0x000e6c0008000800 */
[----:B------:R-:W3:Y:S01]  /*44b0*/  LDC.64 R2, c[0x0][0x888] ;  /* 0x00022200ff027b82 */ /* 0x000ee20000000a00 */
[----:B------:R-:W1:Y:S01]  /*44c0*/  LDCU UR35, c[0x0][0xb20] ;  /* 0x00016400ff2377ac */ /* 0x000e620008000800 */
[----:B------:R-:W1:Y:S06]  /*44d0*/  LDCU UR4, c[0x0][0xb30] ;  /* 0x00016600ff0477ac */ /* 0x000e6c0008000800 */
[----:B------:R-:W3:Y:S01]  /*44e0*/  LDC.64 R4, c[0x0][0x890] ;  /* 0x00022400ff047b82 */ /* 0x000ee20000000a00 */
[----:B------:R-:W-:Y:S01]  /*44f0*/  UMOV UR17, 0x400 ;  /* 0x0000040000117882 */ /* 0x000fe20000000000 */
[----:B--2---:R-:W-:-:S02]  /*4500*/  UIMAD.WIDE.U32 UR6, UR26, UR28, URZ ;  /* 0x0000001c1a0672a5 */ /* 0x004fc4000f8e00ff */
[----:B----4-:R-:W-:Y:S02]  /*4510*/  UIMAD.WIDE.U32 UR8, UR25, UR31, URZ ;  /* 0x0000001f190872a5 */ /* 0x010fe4000f8e00ff */
[----:B-1----:R-:W-:Y:S02]  /*4520*/  ULEA UR17, UR10, UR17, 0x18 ;  /* 0x000000110a117291 */ /* 0x002fe4000f8ec0ff */
[----:B------:R-:W-:Y:S02]  /*4530*/  UPLOP3.LUT UP3, UPT, UPT, UPT, UPT, 0x40, 0x4 ;  /* 0x000000000004789c */ /* 0x000fe40003f6e870 */
[----:B------:R-:W-:Y:S01]  /*4540*/  UIADD3 UR27, UPT, UPT, UR17, 0x40, URZ ;  /* 0x00000040111b7890 */ /* 0x000fe2000fffe0ff */
[----:B------:R-:W-:Y:S01]  /*4550*/  UMOV UR6, UR7 ;  /* 0x0000000700067c82 */ /* 0x000fe20008000000 */
[----:B------:R-:W-:Y:S01]  /*4560*/  UMOV UR32, UR9 ;  /* 0x0000000900207c82 */ /* 0x000fe20008000000 */
[----:B------:R-:W-:Y:S02]  /*4570*/  UISETP.GE.AND UP0, UPT, UR40, 0x1, UPT ;  /* 0x000000012800788c */ /* 0x000fe4000bf06270 */
[----:B------:R-:W-:Y:S01]  /*4580*/  UISETP.NE.AND UP4, UPT, UR40, 0x1, UPT ;  /* 0x000000012800788c */ /* 0x000fe2000bf85270 */
[----:B------:R-:W1:Y:S01]  /*4590*/  LDCU.64 UR14, c[0x0][0xb28] ;  /* 0x00016500ff0e77ac */ /* 0x000e620008000a00 */
[----:B------:R-:W-:-:S02]  /*45a0*/  UISETP.NE.AND UP6, UPT, UR16, 0x1, UPT ;  /* 0x000000011000788c */ /* 0x000fc4000bfc5270 */
[----:B------:R-:W-:Y:S02]  /*45b0*/  UISETP.NE.AND UP5, UPT, UR30, 0x1, UPT ;  /* 0x000000011e00788c */ /* 0x000fe4000bfa5270 */
[----:B------:R-:W-:Y:S02]  /*45c0*/  UPRMT UR27, UR10, 0x654, UR27 ;  /* 0x000006540a1b7896 */ /* 0x000fe4000800001b */
[----:B------:R-:W-:Y:S02]  /*45d0*/  USHF.R.U32.HI UR33, URZ, UR29, UR6 ;  /* 0x0000001dff217299 */ /* 0x000fe40008011606 */
[----:B------:R-:W-:Y:S02]  /*45e0*/  USHF.R.U32.HI UR32, URZ, UR35, UR32 ;  /* 0x00000023ff207299 */ /* 0x000fe40008011620 */
[----:B------:R-:W-:-:S11]  /*45f0*/  UISETP.NE.AND UP2, UPT, UR4, 0x1, UPT ;  /* 0x000000010400788c */ /* 0x000fd6000bf45270 */
.L_x_93:
[C---:B------:R-:W-:Y:S02]  /*4600*/  LEA R7, R14.reuse, UR17, 0x3 ;  /* 0x000000110e077c11 */ /* 0x040fe4000f8e18ff */
[----:B------:R-:W-:Y:S02]  /*4610*/  SHF.L.U32 R0, R13, 0x1f, RZ ;  /* 0x0000001f0d007819 */ /* 0x000fe400000006ff */
[----:B------:R-:W-:Y:S02]  /*4620*/  LEA R8, R14, UR17, 0x4 ;  /* 0x000000110e087c11 */ /* 0x000fe4000f8e20ff */
[----:B--2---:R-:W2:Y:S02]  /*4630*/  SYNCS.PHASECHK.TRANS64.TRYWAIT P0, [R7+URZ+0x60], R0 ;  /* 0x00006000070075a7 */ /* 0x004ea400080011ff */
[----:B--2---:R-:W-:Y:S05]  /*4640*/  @!P0 BRA `(.L_x_86) ;  /* 0x0000002c00e48947 */ /* 0x004fea0003800000 */
.L_x_143:
[----:B------:R-:W4:Y:S01]  /*4650*/  LDS.128 R8, [R8+0xf0] ;  /* 0x0000f00008087984 */ /* 0x000f220000000c00 */
[----:B------:R-:W-:Y:S01]  /*4660*/  UISETP.GE.AND UP0, UPT, UR40, 0x1, UPT ;  /* 0x000000012800788c */ /* 0x000fe2000bf06270 */
[----:B------:R-:W-:Y:S01]  /*4670*/  @!PT LDS RZ, [RZ] ;  /* 0x00000000fffff984 */ /* 0x000fe20000000800 */
[----:B------:R-:W-:Y:S01]  /*4680*/  @!PT LDS RZ, [RZ] ;  /* 0x00000000fffff984 */ /* 0x000fe20000000800 */
[----:B------:R-:W-:Y:S01]  /*4690*/  @!PT LDS RZ, [RZ] ;  /* 0x00000000fffff984 */ /* 0x000fe20000000800 */
[----:B------:R-:W-:Y:S01]  /*46a0*/  @!PT LDS RZ, [RZ] ;  /* 0x00000000fffff984 */ /* 0x000fe20000000800 */
[----:B------:R1:W-:Y:S06]  /*46b0*/  MEMBAR.ALL.CTA ;  /* 0x0000000000007992 */ /* 0x0003ec0000008000 */
[----:B-1----:R-:W1:Y:S01]  /*46c0*/  FENCE.VIEW.ASYNC.S ;  /* 0x00000000000073c6 */ /* 0x002e620000000000 */
[----:B----4-:R-:W-:Y:S11]  /*46d0*/  LOP3.LUT P0, RZ, R10, 0x1, RZ, 0xc0, !PT ;  /* 0x000000010aff7812 */ /* 0x010ff6000780c0ff */
[----:B------:R-:W-:Y:S02]  /*46e0*/  @!UPT UIADD3 URZ, UPT, UPT, URZ, URZ, URZ ;  /* 0x000000fffffff290 */ /* 0x000fe4000fffe0ff */
[----:B-1----:R-:W-:Y:S01]  /*46f0*/  VOTEU.ANY UP1, P0 ;  /* 0x0000000000ff7886 */ /* 0x002fe20000020100 */
[----:B------:R-:W-:Y:S11]  /*4700*/  PLOP3.LUT P0, PT, PT, PT, UP1, 0x80, 0x8 ;  /* 0x000000000008781c */ /* 0x000ff60003f0f018 */
[----:B------:R-:W-:Y:S02]  /*4710*/  @!UPT UIADD3 URZ, UPT, UPT, URZ, URZ, URZ ;  /* 0x000000fffffff290 */ /* 0x000fe4000fffe0ff */
[----:B--2---:R-:W-:Y:S02]  /*4720*/  @P0 SHF.R.U32.HI R0, RZ, 0x10, R9 ;  /* 0x00000010ff000819 */ /* 0x004fe40000011609 */
[----:B------:R-:W-:Y:S02]  /*4730*/  @P0 MOV R6, R8 ;  /* 0x0000000800060202 */ /* 0x000fe40000000f00 */
[----:B------:R-:W-:Y:S01]  /*4740*/  @P0 R2UR UR4, R0 ;  /* 0x00000000000402ca */ /* 0x000fe200000e0000 */
[----:B------:R-:W-:Y:S01]  /*4750*/  VIADD R0, R7, 0x70 ;  /* 0x0000007007007836 */ /* 0x000fe20000000000 */
[----:B------:R-:W-:Y:S02]  /*4760*/  @P0 LOP3.LUT R8, R9, 0xffff, RZ, 0xc0, !PT ;  /* 0x0000ffff09080812 */ /* 0x000fe400078ec0ff */
[----:B------:R-:W-:Y:S02]  /*4770*/  @P0 R2UR UR6, R6 ;  /* 0x00000000060602ca */ /* 0x000fe400000e0000 */
[----:B------:R-:W-:Y:S02]  /*4780*/  PRMT R0, RZ, 0x654, R0 ;  /* 0x00000654ff007816 */ /* 0x000fe40000000000 */
[----:B------:R-:W-:Y:S02]  /*4790*/  @P0 R2UR UR5, R8 ;  /* 0x00000000080502ca */ /* 0x000fe400000e0000 */
[----:B------:R1:W-:Y:S03]  /*47a0*/  SYNCS.ARRIVE.TRANS64.RED.A1T0 RZ, [R0+URZ], RZ ;  /* 0x000000ff00ff79a7 */ /* 0x0003e600081004ff */
[----:B------:R-:W-:Y:S04]  /*47b0*/  @UP1 UMOV UR24, UR4 ;  /* 0x0000000400181c82 */ /* 0x000fe80008000000 */
[----:B------:R-:W-:Y:S04]  /*47c0*/  @UP1 UMOV UR13, UR6 ;  /* 0x00000006000d1c82 */ /* 0x000fe80008000000 */
[----:B------:R-:W-:Y:S01]  /*47d0*/  @UP1 UMOV UR7, UR5 ;  /* 0x0000000500071c82 */ /* 0x000fe20008000000 */
[----:B------:R-:W-:Y:S05]  /*47e0*/  BRA.U !UP0, `(.L_x_87) ;  /* 0x0000000108a47547 */ /* 0x000fea000b800000 */
[----:B------:R-:W-:Y:S02]  /*47f0*/  UIMAD.WIDE.U32 UR10, UR7, UR31, URZ ;  /* 0x0000001f070a72a5 */ /* 0x000fe4000f8e00ff */
[----:B------:R-:W-:Y:S02]  /*4800*/  UIMAD.WIDE.U32 UR18, UR13, UR28, URZ ;  /* 0x0000001c0d1272a5 */ /* 0x000fe4000f8e00ff */
[----:B------:R-:W-:Y:S02]  /*4810*/  USEL UR4, UR25, UR32, !UP5 ;  /* 0x0000002019047287 */ /* 0x000fe4000e800000 */
[----:B------:R-:W-:Y:S02]  /*4820*/  USEL UR8, UR26, UR33, !UP6 ;  /* 0x000000211a087287 */ /* 0x000fe4000f000000 */
[----:B------:R-:W-:Y:S02]  /*4830*/  UIMAD.WIDE.U32 UR20, UR4, UR14, URZ ;  /* 0x0000000e041472a5 */ /* 0x000fe4000f8e00ff */
[----:B------:R-:W-:Y:S01]  /*4840*/  UIMAD.WIDE.U32 UR22, UR8, UR14, URZ ;  /* 0x0000000e081672a5 */ /* 0x000fe2000f8e00ff */
[----:B------:R-:W-:Y:S02]  /*4850*/  UMOV UR5, UR11 ;  /* 0x0000000b00057c82 */ /* 0x000fe40008000000 */
[----:B------:R-:W-:Y:S03]  /*4860*/  USHF.R.U32.HI UR6, URZ, UR35, UR5 ;  /* 0x00000023ff067299 */ /* 0x000fe60008011605 */
[----:B------:R-:W-:Y:S01]  /*4870*/  UMOV UR5, UR19 ;  /* 0x0000001300057c82 */ /* 0x000fe20008000000 */
[----:B------:R-:W-:Y:S02]  /*4880*/  USEL UR6, UR7, UR6, !UP5 ;  /* 0x0000000607067287 */ /* 0x000fe4000e800000 */
[----:B------:R-:W-:Y:S02]  /*4890*/  USHF.R.U32.HI UR9, URZ, UR29, UR5 ;  /* 0x0000001dff097299 */ /* 0x000fe40008011605 */
[----:B------:R-:W-:Y:S01]  /*48a0*/  UIMAD.WIDE.U32 UR10, UR6, UR14, URZ ;  /* 0x0000000e060a72a5 */ /* 0x000fe2000f8e00ff */
[----:B------:R-:W-:Y:S02]  /*48b0*/  UMOV UR5, UR21 ;  /* 0x0000001500057c82 */ /* 0x000fe40008000000 */
[----:B------:R-:W-:Y:S03]  /*48c0*/  @UP4 USHF.R.U32.HI UR4, URZ, UR15, UR5 ;  /* 0x0000000fff044299 */ /* 0x000fe60008011605 */
[----:B------:R-:W-:Y:S01]  /*48d0*/  UMOV UR5, UR23 ;  /* 0x0000001700057c82 */ /* 0x000fe20008000000 */
[----:B------:R-:W-:Y:S02]  /*48e0*/  UIMAD UR4, UR40, UR4, URZ ;  /* 0x00000004280472a4 */ /* 0x000fe4000f8e02ff */
[----:B------:R-:W-:Y:S02]  /*48f0*/  @UP4 USHF.R.U32.HI UR8, URZ, UR15, UR5 ;  /* 0x0000000fff084299 */ /* 0x000fe40008011605 */
[----:B------:R-:W-:Y:S02]  /*4900*/  USEL UR5, UR13, UR9, !UP6 ;  /* 0x000000090d057287 */ /* 0x000fe4000f000000 */
[----:B------:R-:W-:Y:S02]  /*4910*/  UIMAD UR9, UR40, UR8, URZ ;  /* 0x00000008280972a4 */ /* 0x000fe4000f8e02ff */
[----:B------:R-:W-:Y:S03]  /*4920*/  UISETP.GE.AND UP0, UPT, UR6, UR4, UPT ;  /* 0x000000040600728c */ /* 0x000fe6000bf06270 */
[----:B------:R-:W-:Y:S01]  /*4930*/  UMOV UR4, UR11 ;  /* 0x0000000b00047c82 */ /* 0x000fe20008000000 */
[----:B------:R-:W-:Y:S02]  /*4940*/  UISETP.GE.OR UP0, UPT, UR5, UR9, UP0 ;  /* 0x000000090500728c */ /* 0x000fe40008706670 */
[----:B------:R-:W-:Y:S02]  /*4950*/  USHF.R.U32.HI UR4, URZ, UR15, UR4 ;  /* 0x0000000fff047299 */ /* 0x000fe40008011604 */
[----:B------:R-:W-:Y:S02]  /*4960*/  UIMAD.WIDE.U32 UR10, UR5, UR14, URZ ;  /* 0x0000000e050a72a5 */ /* 0x000fe4000f8e00ff */
[----:B------:R-:W-:Y:S04]  /*4970*/  USEL UR12, UR6, UR4, !UP4 ;  /* 0x00000004060c7287 */ /* 0x000fe8000e000000 */
[----:B------:R-:W-:Y:S01]  /*4980*/  UIADD3 UR9, UPT, UPT, -UR12, URZ, URZ ;  /* 0x000000ff0c097290 */ /* 0x000fe2000fffe1ff */
[----:B------:R-:W-:Y:S02]  /*4990*/  @!UP0 UMOV UR4, UR11 ;  /* 0x0000000b00048c82 */ /* 0x000fe40008000000 */
[----:B------:R-:W-:Y:S02]  /*49a0*/  @!UP0 USHF.R.U32.HI UR4, URZ, UR15, UR4 ;  /* 0x0000000fff048299 */ /* 0x000fe40008011604 */
[----:B------:R-:W-:Y:S02]  /*49b0*/  UIMAD UR9, UR40, UR9, UR6 ;  /* 0x00000009280972a4 */ /* 0x000fe4000f8e0206 */
[----:B------:R-:W-:Y:S04]  /*49c0*/  @!UP0 USEL UR4, UR5, UR4, !UP4 ;  /* 0x0000000405048287 */ /* 0x000fe8000e000000 */
[----:B------:R-:W-:Y:S02]  /*49d0*/  @!UP0 UIMAD UR9, UR8, UR9, UR4 ;  /* 0x00000009080982a4 */ /* 0x000fe4000f8e0204 */
[----:B------:R-:W-:Y:S02]  /*49e0*/  @!UP0 UIADD3 UR10, UPT, UPT, UR12, -UR4, URZ ;  /* 0x800000040c0a8290 */ /* 0x000fe4000fffe0ff */
[----:B------:R-:W-:Y:S02]  /*49f0*/  UIADD3 UR4, UPT, UPT, -UR5, URZ, URZ ;  /* 0x000000ff05047290 */ /* 0x000fe4000fffe1ff */
[----:B------:R-:W-:Y:S02]  /*4a00*/  UIADD3 UR8, UPT, UPT, -UR6, URZ, URZ ;  /* 0x000000ff06087290 */ /* 0x000fe4000fffe1ff */
[----:B------:R-:W-:Y:S02]  /*4a10*/  @!UP0 UIMAD UR6, UR10, UR40, UR5 ;  /* 0x000000280a0682a4 */ /* 0x000fe4000f8e0205 */
[----:B------:R-:W-:Y:S02]  /*4a20*/  UIMAD UR13, UR16, UR4, UR13 ;  /* 0x00000004100d72a4 */ /* 0x000fe4000f8e020d */
[----:B------:R-:W-:Y:S01]  /*4a30*/  UIMAD UR7, UR30, UR8, UR7 ;  /* 0x000000081e0772a4 */ /* 0x000fe2000f8e0207 */
[----:B------:R-:W-:Y:S02]  /*4a40*/  @!UP0 UMOV UR5, UR9 ;  /* 0x0000000900058c82 */ /* 0x000fe40008000000 */
[----:B------:R-:W-:Y:S02]  /*4a50*/  UIMAD UR13, UR5, UR16, UR13 ;  /* 0x00000010050d72a4 */ /* 0x000fe4000f8e020d */
[----:B------:R-:W-:Y:S11]  /*4a60*/  UIMAD UR7, UR6, UR30, UR7 ;  /* 0x0000001e060772a4 */ /* 0x000ff6000f8e0207 */
[----:B------:R-:W-:Y:S01]  /*4a70*/  @!UPT UIADD3 URZ, UPT, UPT, URZ, URZ, URZ ;  /* 0x000000fffffff290 */ /* 0x000fe2000fffe0ff */
.L_x_87:
[----:B------:R-:W2:Y:S01]  /*4a80*/  @!UP2 LDCU.128 UR20, c[0x0][0xb10] ;  /* 0x00016200ff14a7ac */ /* 0x000ea20008000c00 */
[C---:B---3--:R-:W-:Y:S02]  /*4a90*/  ISETP.NE.U32.AND P1, PT, R4.reuse, RZ, PT ;  /* 0x000000ff0400720c */ /* 0x048fe40003f25070 */
[----:B------:R-:W-:Y:S02]  /*4aa0*/  ISETP.NE.U32.AND P0, PT, R4, RZ, PT ;  /* 0x000000ff0400720c */ /* 0x000fe40003f05070 */
[C---:B------:R-:W-:Y:S02]  /*4ab0*/  ISETP.NE.AND.EX P1, PT, R5.reuse, RZ, PT, P1 ;  /* 0x000000ff0500720c */ /* 0x040fe40003f25310 */
[----:B------:R-:W-:Y:S01]  /*4ac0*/  ISETP.NE.AND.EX P0, PT, R5, RZ, PT, P0 ;  /* 0x000000ff0500720c */ /* 0x000fe20003f05300 */
[----:B------:R-:W3:Y:S01]  /*4ad0*/  @!UP2 LDCU UR5, c[0x0][0xb0c] ;  /* 0x00016180ff05a7ac */ /* 0x000ee20008000800 */
[----:B------:R-:W-:Y:S01]  /*4ae0*/  SHF.L.U32 R6, R15, 0x1f, RZ ;  /* 0x0000001f0f067819 */ /* 0x000fe200000006ff */
[----:B--2---:R-:W-:Y:S07]  /*4af0*/  UIMAD.WIDE.U32 UR8, UR13, UR20, URZ ;  /* 0x000000140d0872a5 */ /* 0x004fee000f8e00ff */
[----:B------:R-:W-:Y:S01]  /*4b00*/  @!UP2 UMOV UR4, UR9 ;  /* 0x000000090004ac82 */ /* 0x000fe20008000000 */
[----:B---3--:R-:W-:Y:S02]  /*4b10*/  @!UP2 UISETP.NE.AND UP0, UPT, UR5, 0x1, UPT ;  /* 0x000000010500a88c */ /* 0x008fe4000bf05270 */
[----:B------:R-:W-:Y:S02]  /*4b20*/  @!UP2 USHF.R.U32.HI UR4, URZ, UR21, UR4 ;  /* 0x00000015ff04a299 */ /* 0x000fe40008011604 */
[----:B------:R-:W-:Y:S02]  /*4b30*/  UIMAD.WIDE.U32 UR8, UR7, UR23, URZ ;  /* 0x00000017070872a5 */ /* 0x000fe4000f8e00ff */
[----:B------:R-:W-:Y:S02]  /*4b40*/  @!UP2 USEL UR10, UR13, UR4, !UP0 ;  /* 0x000000040d0aa287 */ /* 0x000fe4000c000000 */
[----:B------:R-:W-:Y:S03]  /*4b50*/  @!UP2 UISETP.NE.AND UP0, UPT, UR22, 0x1, UPT ;  /* 0x000000011600a88c */ /* 0x000fe6000bf05270 */
[----:B------:R-:W-:Y:S02]  /*4b60*/  @!UP2 UMOV UR6, UR9 ;  /* 0x000000090006ac82 */ /* 0x000fe40008000000 */
[----:B------:R-:W2:Y:S02]  /*4b70*/  @!UP2 LDCU UR4, c[0x0][0xb20] ;  /* 0x00016400ff04a7ac */ /* 0x000ea40008000800 */
[----:B--2---:R-:W-:Y:S04]  /*4b80*/  @!UP2 USHF.R.U32.HI UR6, URZ, UR4, UR6 ;  /* 0x00000004ff06a299 */ /* 0x004fe80008011606 */
[----:B------:R-:W-:Y:S04]  /*4b90*/  @!UP2 USEL UR6, UR7, UR6, !UP0 ;  /* 0x000000060706a287 */ /* 0x000fe8000c000000 */
[----:B------:R-:W-:Y:S02]  /*4ba0*/  @!UP2 UIADD3 UR4, UPT, UPT, -UR10, UR6, URZ ;  /* 0x000000060a04a290 */ /* 0x000fe4000fffe1ff */
[----:B------:R-:W-:Y:S02]  /*4bb0*/  @!UP2 UIADD3 UR6, UPT, UPT, UR10, -UR6, URZ ;  /* 0x800000060a06a290 */ /* 0x000fe4000fffe0ff */
[----:B------:R-:W-:Y:S02]  /*4bc0*/  @!UP2 UIMAD UR13, UR4, UR5, UR13 ;  /* 0x00000005040da2a4 */ /* 0x000fe4000f8e020d */
[----:B------:R-:W-:Y:S01]  /*4bd0*/  @!UP2 UIMAD UR7, UR6, UR22, UR7 ;  /* 0x000000160607a2a4 */ /* 0x000fe2000f8e0207 */
[----:B------:R-:W-:Y:S11]  /*4be0*/  BRA.U UP3, `(.L_x_88) ;  /* 0x0000000103107547 */ /* 0x000ff6000b800000 */
[----:B------:R-:W-:Y:S04]  /*4bf0*/  MOV R7, UR34 ;  /* 0x0000002200077c02 */ /* 0x000fe80008000f00 */
[----:B------:R-:W-:Y:S04]  /*4c00*/  SHF.L.U32 R7, R7, 0x1f, RZ ;  /* 0x0000001f07077819 */ /* 0x000fe800000006ff */
[----:B------:R-:W2:Y:S02]  /*4c10*/  SYNCS.PHASECHK.TRANS64.TRYWAIT P2, [UR17+0x58], R7 ;  /* 0x00005807ff0075a7 */ /* 0x000ea40008041111 */
[----:B--2---:R-:W-:Y:S05]  /*4c20*/  @!P2 BRA `(.L_x_89) ;  /* 0x000000280080a947 */ /* 0x004fea0003800000 */
.L_x_88:
[----:B------:R-:W-:Y:S05]  /*4c30*/  @!P1 BRA `(.L_x_90) ;  /* 0x0000000000309947 */ /* 0x000fea0003800000 */
[----:B------:R-:W-:Y:S01]  /*4c40*/  ISETP.NE.U32.AND P1, PT, R2, RZ, PT ;  /* 0x000000ff0200720c */ /* 0x000fe20003f25070 */
[----:B------:R-:W2:Y:S01]  /*4c50*/  LDCU.64 UR4, c[0x0][0x358] ;  /* 0x00006b00ff0477ac */ /* 0x000ea20008000a00 */
[----:B------:R-:W-:Y:S02]  /*4c60*/  IMAD.MOV.U32 R80, RZ, RZ, 0x1 ;  /* 0x00000001ff507424 */ /* 0x000fe400078e00ff */
[----:B------:R-:W-:Y:S11]  /*4c70*/  ISETP.NE.AND.EX P1, PT, R3, RZ, PT, P1 ;  /* 0x000000ff0300720c */ /* 0x000ff60003f25310 */
[----:B------:R-:W-:Y:S02]  /*4c80*/  @!UPT UIADD3 URZ, UPT, UPT, URZ, URZ, URZ ;  /* 0x000000fffffff290 */ /* 0x000fe4000fffe0ff */
[----:B------:R-:W3:Y:S01]  /*4c90*/  @P1 LDC.64 R8, c[0x0][0x888] ;  /* 0x00022200ff081b82 */ /* 0x000ee20000000a00 */
[----:B-1----:R-:W-:Y:S04]  /*4ca0*/  @P1 IMAD R0, R4, UR36, RZ ;  /* 0x0000002404001c24 */ /* 0x002fe8000f8e02ff */
[----:B---3--:R-:W-:Y:S04]  /*4cb0*/  @P1 IMAD.WIDE R8, R0, 0x4, R8 ;  /* 0x0000000400081825 */ /* 0x008fe800078e0208 */
[----:B------:R-:W-:Y:S01]  /*4cc0*/  HFMA2 R0, -RZ, RZ, 0, 5.9604644775390625e-08 ;  /* 0x00000001ff007431 */ /* 0x000fe200000001ff */
[----:B--2--5:R2:W5:Y:S04]  /*4cd0*/  @P1 LDG.E R39, desc[UR4][R8.64] ;  /* 0x0000000408271981 */ /* 0x024568000c1e1900 */
[----:B------:R-:W-:Y:S01]  /*4ce0*/  @!P1 PRMT R80, R0, 0x7610, R80 ;  /* 0x0000761000509816 */ /* 0x000fe20000000050 */
[----:B--2---:R-:W3:Y:S06]  /*4cf0*/  @!P1 LDC R39, c[0x0][0x880] ;  /* 0x00022000ff279b82 */ /* 0x004eec0000000800 */
.L_x_90:
[----:B---3-5:R-:W-:Y:S01]  /*4d00*/  @!P0 FSETP.EQ.AND P1, PT, R39, RZ, PT ;  /* 0x000000ff2700820b */ /* 0x028fe20003f22000 */
[----:B------:R-:W-:Y:S01]  /*4d10*/  @!UPT UIADD3 URZ, UPT, UPT, URZ, URZ, URZ ;  /* 0x000000fffffff290 */ /* 0x000fe2000fffe0ff */
[----:B------:R-:W-:Y:S11]  /*4d20*/  @!P0 BRA `(.L_x_91) ;  /* 0x0000000000188947 */ /* 0x000ff60003800000 */
[----:B------:R-:W-:Y:S02]  /*4d30*/  LOP3.LUT P0, RZ, R80, 0xff, RZ, 0xc0, !PT ;  /* 0x000000ff50ff7812 */ /* 0x000fe4000780c0ff */
[----:B------:R-:W-:Y:S04]  /*4d40*/  ISETP.NE.U32.AND P1, PT, R2, RZ, PT ;  /* 0x000000ff0200720c */ /* 0x000fe80003f25070 */
[----:B------:R-:W-:Y:S04]  /*4d50*/  ISETP.NE.AND.EX P1, PT, R3, RZ, PT, P1 ;  /* 0x000000ff0300720c */ /* 0x000fe80003f25310 */
[----:B------:R-:W-:Y:S03]  /*4d60*/  PLOP3.LUT P1, PT, P1, PT, PT, 0x8, 0x80 ;  /* 0x000000000080781c */ /* 0x000fe60000f2e170 */
[----:B------:R-:W-:Y:S11]  /*4d70*/  @P0 FSETP.EQ.AND P1, PT, R39, RZ, PT ;  /* 0x000000ff2700020b */ /* 0x000ff60003f22000 */
[----:B------:R-:W-:Y:S02]  /*4d80*/  @!UPT UIADD3 URZ, UPT, UPT, URZ, URZ, URZ ;  /* 0x000000fffffff290 */ /* 0x000fe4000fffe0ff */
.L_x_91:
[----:B------:R-:W2:Y:S01]  /*4d90*/  SYNCS.PHASECHK.TRANS64.TRYWAIT P0, [UR17+0x48], R6 ;  /* 0x00004806ff0075a7 */ /* 0x000ea20008001111 */
[----:B------:R-:W-:Y:S02]  /*4da0*/  ELECT P2, URZ, PT ;  /* 0x0000000000ff782f */ /* 0x000fe40003840000 */
[----:B------:R-:W-:Y:S01]  /*4db0*/  IADD3 R14, PT, PT, R14, 0x1, RZ ;  /* 0x000000010e0e7810 */ /* 0x000fe20007ffe0ff */
[----:B--2---:R-:W-:Y:S10]  /*4dc0*/  @!P0 BRA `(.L_x_92) ;  /* 0x0000002800308947 */ /* 0x004ff40003800000 */
.L_x_146:
[----:B------:R-:W-:Y:S01]  /*4dd0*/  PLOP3.LUT P1, PT, P1, P2, PT, 0xf2, 0x2f ;  /* 0x00000000002f781c */ /* 0x000fe20000f25e72 */
[----:B------:R-:W-:Y:S01]  /*4de0*/  UMOV UR18, 0x0 ;  /* 0x0000000000127882 */ /* 0x000fe20000000000 */
[----:B------:R-:W-:Y:S01]  /*4df0*/  UMOV UR19, 0x10000000 ;  /* 0x1000000000137882 */ /* 0x000fe20000000000 */
[----:B------:R-:W-:Y:S01]  /*4e00*/  UMOV UR12, UR36 ;  /* 0x00000024000c7c82 */ /* 0x000fe20008000000 */
[----:B------:R-:W-:Y:S01]  /*4e10*/  LOP3.LUT R15, R15, 0x1, RZ, 0x3c, !PT ;  /* 0x000000010f0f7812 */ /* 0x000fe200078e3cff */
[----:B------:R-:W-:Y:S01]  /*4e20*/  UPLOP3.LUT UP3, UPT, UPT, UPT, UPT, 0x80, 0x8 ;  /* 0x000000000008789c */ /* 0x000fe20003f6f070 */
[----:B------:R-:W-:Y:S07]  /*4e30*/  UMOV UR36, UR24 ;  /* 0x0000001800247c82 */ /* 0x000fee0008000000 */
[----:B-1----:R-:W-:Y:S01]  /*4e40*/  @!P1 IADD3 R6, P0, PT, R16, 0x580, RZ ;  /* 0x0000058010069810 */ /* 0x002fe20007f1e0ff */
[----:B------:R-:W-:Y:S03]  /*4e50*/  VOTEU.ALL UP0, P1 ;  /* 0x0000000000ff7886 */ /* 0x000fe60000800000 */
[----:B------:R-:W-:Y:S01]  /*4e60*/  @!P1 R2UR UR5, R6 ;  /* 0x00000000060592ca */ /* 0x000fe200000e0000 */
[----:B------:R-:W-:Y:S01]  /*4e70*/  @!P1 IMAD.X R0, RZ, RZ, R17, P0 ;  /* 0x000000ffff009224 */ /* 0x000fe200000e0611 */
[----:B------:R-:W-:Y:S01]  /*4e80*/  @!UP0 USHF.L.U32 UR10, UR45, 0x6, URZ ;  /* 0x000000062d0a8899 */ /* 0x000fe200080006ff */
[----:B------:R-:W-:Y:S01]  /*4e90*/  ISETP.NE.AND P0, PT, R14, 0x2, PT ;  /* 0x000000020e00780c */ /* 0x000fe20003f05270 */
[----:B------:R-:W-:Y:S02]  /*4ea0*/  @!UP0 USHF.L.U32 UR11, UR46, 0x6, URZ ;  /* 0x000000062e0b8899 */ /* 0x000fe400080006ff */
[----:B------:R-:W-:Y:S01]  /*4eb0*/  @!P1 R2UR UR4, R0 ;  /* 0x00000000000492ca */ /* 0x000fe200000e0000 */
[----:B------:R-:W-:Y:S01]  /*4ec0*/  @!UP0 UIADD3 UR8, UPT, UPT, UR17, 0x200, URZ ;  /* 0x0000020011088890 */ /* 0x000fe2000fffe0ff */
[----:B------:R-:W-:Y:S01]  /*4ed0*/  SEL R0, RZ, 0x1, P0 ;  /* 0x00000001ff007807 */ /* 0x000fe20000000000 */
[----:B------:R-:W-:Y:S01]  /*4ee0*/  @!UP0 UIADD3 UR9, UPT, UPT, UR17, 0x40, URZ ;  /* 0x0000004011098890 */ /* 0x000fe2000fffe0ff */
[----:B------:R-:W-:Y:S01]  /*4ef0*/  SEL R14, R14, RZ, P0 ;  /* 0x000000ff0e0e7207 */ /* 0x000fe20000000000 */
[----:B------:R-:W-:Y:S01]  /*4f00*/  VOTEU.ALL UP0, P1 ;  /* 0x0000000000ff7886 */ /* 0x000fe20000800000 */
[----:B------:R-:W-:Y:S01]  /*4f10*/  LOP3.LUT R13, R13, R0, RZ, 0x3c, !PT ;  /* 0x000000000d0d7212 */ /* 0x000fe200078e3cff */
[----:B------:R-:W-:Y:S01]  /*4f20*/  IMAD.U32 R6, RZ, RZ, UR5 ;  /* 0x00000005ff067e24 */ /* 0x000fe2000f8e00ff */
[----:B------:R-:W-:Y:S02]  /*4f30*/  UIADD3 UR45, UPT, UPT, UR7, UR55, URZ ;  /* 0x00000037072d7290 */ /* 0x000fe4000fffe0ff */
[----:B------:R-:W-:Y:S03]  /*4f40*/  UIADD3 UR46, UPT, UPT, UR13, UR58, URZ ;  /* 0x0000003a0d2e7290 */ /* 0x000fe6000fffe0ff */
[----:B------:R-:W-:Y:S01]  /*4f50*/  IMAD.U32 R7, RZ, RZ, UR4 ;  /* 0x00000004ff077e24 */ /* 0x000fe2000f8e00ff */
[----:B------:R-:W-:Y:S04]  /*4f60*/  @!P1 R2UR UR4, R6 ;  /* 0x00000000060492ca */ /* 0x000fe800000e0000 */
[----:B------:R-:W-:Y:S11]  /*4f70*/  @!P1 R2UR UR5, R7 ;  /* 0x00000000070592ca */ /* 0x000ff600000e0000 */
[----:B------:R-:W-:Y:S02]  /*4f80*/  @!UPT UIADD3 URZ, UPT, UPT, URZ, URZ, URZ ;  /* 0x000000fffffff290 */ /* 0x000fe4000fffe0ff */
[----:B------:R2:W-:Y:S01]  /*4f90*/  @!UP0 UTMALDG.3D [UR8], [UR4], desc[UR18] ;  /* 0x00001208040085b4 */ /* 0x0005e20008011000 */
[----:B------:R2:W-:Y:S01]  /*4fa0*/  @!P1 SYNCS.ARRIVE.TRANS64.RED.A0TR RZ, [UR17+0x40], R12 ;  /* 0x0000400cffff99a7 */ /* 0x0005e20008300411 */
[----:B------:R-:W-:Y:S01]  /*4fb0*/  SYNCS.ARRIVE.TRANS64.RED.A1T0 RZ, [UR27], RZ ;  /* 0x000000ffffff79a7 */ /* 0x000fe2000810041b */
[----:B------:R-:W-:Y:S05]  /*4fc0*/  BRA.U UP1, `(.L_x_93) ;  /* 0xfffffff5018c7547 */ /* 0x000fea000b83ffff */
[----:B------:R-:W-:Y:S07]  /*4fd0*/  MOV R0, UR17 ;  /* 0x0000001100007c02 */ /* 0x000fee0008000f00 */
.L_x_94:
[----:B-1----:R-:W-:-:S04]  /*4fe0*/  SHF.L.U32 R2, R15, 0x1f, RZ ;  /* 0x0000001f0f027819 */ /* 0x002fc800000006ff */
[----:B------:R1:W3:Y:S03]  /*4ff0*/  SYNCS.PHASECHK.TRANS64.TRYWAIT P0, [R0+URZ+0x48], R2 ;  /* 0x00004802000075a7 */ /* 0x0002e600080011ff */
[----:B---3--:R-:W-:Y:S05]  /*5000*/  @!P0 NANOSLEEP.SYNCS 0x989680 ;  /* 0x009896800000895d */ /* 0x008fea0003900000 */
[----:B------:R-:W3:Y:S02]  /*5010*/  @!P0 SYNCS.PHASECHK.TRANS64 P0, [R0+URZ+0x48], R2 ;  /* 0x00004802000085a7 */ /* 0x000ee400080010ff */
[----:B--23--:R-:W-:Y:S05]  /*5020*/  @P0 EXIT ;  /* 0x000000000000094d */ /* 0x00cfea0003800000 */
[----:B------:R-:W-:Y:S05]  /*5030*/  BRA `(.L_x_94) ;  /* 0xfffffffc00e87947 */ /* 0x000fea000383ffff */
.L_x_85:
[----:B------:R-:W-:-:S06]  /*5040*/  UISETP.GE.AND UP0, UPT, UR13, 0x4, UPT ;  /* 0x000000040d00788c */ /* 0x000fcc000bf06270 */
[----:B------:R-:W-:-:S13]  /*5050*/  PLOP3.LUT P0, PT, PT, PT, UP0, 0x80, 0x8 ;  /* 0x000000000008781c */ /* 0x000fda0003f0f008 */
[----:B------:R-:W-:Y:S05]  /*5060*/  @!P0 EXIT ;  /* 0x000000000000894d */ /* 0x000fea0003800000 */
[----:B------:R-:W1:Y:S08]  /*5070*/  S2UR UR4, SR_CgaCtaId ;  /* 0x00000000000479c3 */ /* 0x000e700000008800 */
[----:B------:R-:W-:Y:S01]  /*5080*/  BAR.SYNC.DEFER_BLOCKING 0x6, 0xa0 ;  /* 0x0182800000007b1d */ /* 0x000fe20000010000 */
[----:B------:R-:W-:Y:S01]  /*5090*/  IMAD.SHL.U32 R6, R69, 0x40, RZ ;  /* 0x0000004045067824 */ /* 0x000fe200078e00ff */
[----:B------:R-:W-:Y:S01]  /*50a0*/  SHF.R.U32.HI R7, RZ, 0x1, R69 ;  /* 0x00000001ff077819 */ /* 0x000fe20000011645 */
[----:B------:R-:W-:Y:S01]  /*50b0*/  IMAD.SHL.U32 R3, R81, 0x800, RZ ;  /* 0x0000080051037824 */ /* 0x000fe200078e00ff */
[----:B------:R-:W-:Y:S01]  /*50c0*/  CS2R R84, SRZ ;  /* 0x0000000000547805 */ /* 0x000fe2000001ff00 */
[C---:B------:R-:W-:Y:S01]  /*50d0*/  IMAD.U32 R37, R69.reuse, 0x10000, RZ ;  /* 0x0001000045257824 */ /* 0x040fe200078e00ff */
[----:B------:R-:W-:Y:S01]  /*50e0*/  UMOV UR44, 0x400 ;  /* 0x00000400002c7882 */ /* 0x000fe20000000000 */
[C---:B------:R-:W-:Y:S01]  /*50f0*/  LOP3.LUT R2, R6.reuse, 0x180, RZ, 0xc0, !PT ;  /* 0x0000018006027812 */ /* 0x040fe200078ec0ff */
[----:B------:R-:W2:Y:S01]  /*5100*/  LDC.64 R74, c[0x0][0x888] ;  /* 0x00022200ff4a7b82 */ /* 0x000ea20000000a00 */
[----:B------:R-:W-:Y:S01]  /*5110*/  LOP3.LUT R6, R6, 0x640, RZ, 0xc0, !PT ;  /* 0x0000064006067812 */ /* 0x000fe200078ec0ff */
[----:B------:R-:W-:Y:S01]  /*5120*/  IMAD.MOV.U32 R36, RZ, RZ, RZ ;  /* 0x000000ffff247224 */ /* 0x000fe200078e00ff */
[----:B------:R-:W-:Y:S01]  /*5130*/  LOP3.LUT R7, R2, 0x20, R7, 0xf8, !PT ;  /* 0x0000002002077812 */ /* 0x000fe200078ef807 */
[----:B------:R-:W-:Y:S01]  /*5140*/  IMAD.SHL.U32 R2, R69, 0x8, RZ ;  /* 0x0000000845027824 */ /* 0x000fe200078e00ff */
[----:B------:R-:W-:Y:S01]  /*5150*/  LOP3.LUT R3, R6, 0x800, R3, 0xf8, !PT ;  /* 0x0000080006037812 */ /* 0x000fe200078ef803 */
[----:B------:R-:W-:Y:S01]  /*5160*/  IMAD.MOV.U32 R86, RZ, RZ, RZ ;  /* 0x000000ffff567224 */ /* 0x000fe200078e00ff */
[----:B------:R-:W3:Y:S01]  /*5170*/  LDCU UR53, c[0x0][0x370] ;  /* 0x00006e00ff3577ac */ /* 0x000ee20008000800 */
[----:B------:R-:W4:Y:S01]  /*5180*/  LDC.64 R76, c[0x0][0x890] ;  /* 0x00022400ff4c7b82 */ /* 0x000f220000000a00 */
[----:B------:R-:W-:Y:S01]  /*5190*/  LOP3.LUT R2, R7, 0x30, R2, 0x78, !PT ;  /* 0x0000003007027812 */ /* 0x000fe200078e7802 */
[----:B------:R-:W-:Y:S01]  /*51a0*/  IMAD.MOV.U32 R83, RZ, RZ, RZ ;  /* 0x000000ffff537224 */ /* 0x000fe200078e00ff */
[----:B------:R-:W2:Y:S02]  /*51b0*/  LDCU.64 UR62, c[0x0][0x348] ;  /* 0x00006900ff3e77ac */ /* 0x000ea40008000a00 */
[----:B------:R-:W-:Y:S01]  /*51c0*/  LOP3.LUT R79, R3, R2, RZ, 0xfc, !PT ;  /* 0x00000002034f7212 */ /* 0x000fe200078efcff */
[----:B------:R-:W-:Y:S01]  /*51d0*/  IMAD.SHL.U32 R3, R81, 0x200000, RZ ;  /* 0x0020000051037824 */ /* 0x000fe200078e00ff */
[----:B-1----:R-:W-:Y:S01]  /*51e0*/  ULEA UR44, UR4, UR44, 0x18 ;  /* 0x0000002c042c7291 */ /* 0x002fe2000f8ec0ff */
[----:B------:R-:W1:Y:S01]  /*51f0*/  LDC.64 R72, c[0x0][0x8b0] ;  /* 0x00022c00ff487b82 */ /* 0x000e620000000a00 */
[----:B------:R-:W-:Y:S01]  /*5200*/  IMAD.SHL.U32 R2, R69, 0x10, RZ ;  /* 0x0000001045027824 */ /* 0x000fe200078e00ff */
[----:B------:R-:W1:Y:S01]  /*5210*/  LDCU UR41, c[0x0][0xb0c] ;  /* 0x00016180ff2977ac */ /* 0x000e620008000800 */
[----:B------:R-:W-:-:S02]  /*5220*/  LOP3.LUT R3, R3, 0x200000, RZ, 0xc0, !PT ;  /* 0x0020000003037812 */ /* 0x000fc400078ec0ff */
[----:B------:R-:W-:Y:S01]  /*5230*/  VIADD R78, R79, UR44 ;  /* 0x0000002c4f4e7c36 */ /* 0x000fe20008000000 */
[----:B------:R-:W-:Y:S01]  /*5240*/  UIADD3 UR4, UPT, UPT, UR44, 0x1200, URZ ;  /* 0x000012002c047890 */ /* 0x000fe2000fffe0ff */
[----:B------:R-:W-:Y:S01]  /*5250*/  LOP3.LUT R37, R3, 0x400000, R37, 0xf8, !PT ;  /* 0x0040000003257812 */ /* 0x000fe200078ef825 */
[----:B------:R-:W3:Y:S01]  /*5260*/  LDS R0, [UR44+0x110] ;  /* 0x0001102cff007984 */ /* 0x000ee20008000800 */
[----:B------:R-:W1:Y:S01]  /*5270*/  LDC.64 R70, c[0x0][0x8a8] ;  /* 0x00022a00ff467b82 */ /* 0x000e620000000a00 */
[----:B------:R-:W-:Y:S01]  /*5280*/  LOP3.LUT R2, R2, 0x20, RZ, 0xc0, !PT ;  /* 0x0000002002027812 */ /* 0x000fe200078ec0ff */
[----:B------:R-:W1:Y:S01]  /*5290*/  LDCU UR61, c[0x0][0xb20] ;  /* 0x00016400ff3d77ac */ /* 0x000e620008000800 */
[----:B------:R-:W-:Y:S02]  /*52a0*/  IMAD.U32 R87, RZ, RZ, UR4 ;  /* 0x00000004ff577e24 */ /* 0x000fe4000f8e00ff */
[----:B------:R-:W-:Y:S01]  /*52b0*/  IADD3 R78, PT, PT, -R2, 0x200, R78 ;  /* 0x00000200024e7810 */ /* 0x000fe20007ffe14e */
[----:B------:R-:W1:Y:S01]  /*52c0*/  LDCU UR39, c[0x0][0xb30] ;  /* 0x00016600ff2777ac */ /* 0x000e620008000800 */
[----:B------:R-:W1:Y:S01]  /*52d0*/  LDCU.64 UR56, c[0x0][0x888] ;  /* 0x00011100ff3877ac */ /* 0x000e620008000a00 */
[----:B------:R-:W1:Y:S01]  /*52e0*/  LDCU.64 UR42, c[0x0][0xb28] ;  /* 0x00016500ff2a77ac */ /* 0x000e620008000a00 */
[----:B------:R-:W1:Y:S01]  /*52f0*/  LDCU.128 UR48, c[0x0][0xb10] ;  /* 0x00016200ff3077ac */ /* 0x000e620008000c00 */
[----:B------:R-:W1:Y:S01]  /*5300*/  LDCU UR52, c[0x0][0x374] ;  /* 0x00006e80ff3477ac */ /* 0x000e620008000800 */
[----:B------:R-:W-:Y:S01]  /*5310*/  UIADD3 UR59, UPT, UPT, UR44, 0x200, URZ ;  /* 0x000002002c3b7890 */ /* 0x000fe2000fffe0ff */
[----:B--234-:R-:W-:-:S11]  /*5320*/  IMAD.IADD R37, R0, 0x1, R37 ;  /* 0x0000000100257824 */ /* 0x01cfd600078e0225 */
.L_x_112:
[----:B------:R-:W-:Y:S02]  /*5330*/  LEA R3, R83, UR44, 0x3 ;  /* 0x0000002c53037c11 */ /* 0x000fe4000f8e18ff */
[----:B------:R-:W-:Y:S02]  /*5340*/  SHF.L.U32 R0, R85, 0x1f, RZ ;  /* 0x0000001f55007819 */ /* 0x000fe400000006ff */
[----:B-1----:R-:W-:Y:S02]  /*5350*/  LEA R4, R83, UR44, 0x4 ;  /* 0x0000002c53047c11 */ /* 0x002fe4000f8e20ff */
[----:B------:R-:W2:Y:S02]  /*5360*/  SYNCS.PHASECHK.TRANS64.TRYWAIT P0, [R3+URZ+0x60], R0 ;  /* 0x00006000030075a7 */ /* 0x000ea400080011ff */
[----:B--2---:R-:W-:Y:S05]  /*5370*/  @!P0 BRA `(.L_x_95) ;  /* 0x0000002000dc8947 */ /* 0x004fea0003800000 */
.L_x_147:
[----:B------:R-:W3:Y:S01]  /*5380*/  LDS.128 R4, [R4+0xf0] ;  /* 0x0000f00004047984 */ /* 0x000ee20000000c00 */
[----:B------:R-:W-:Y:S01]  /*5390*/  UISETP.GE.AND UP0, UPT, UR40, 0x1, UPT ;  /* 0x000000012800788c */ /* 0x000fe2000bf06270 */
[----:B------:R-:W-:Y:S01]  /*53a0*/  @!PT LDS RZ, [RZ] ;  /* 0x00000000fffff984 */ /* 0x000fe20000000800 */
[----:B------:R-:W-:Y:S01]  /*53b0*/  @!PT LDS RZ, [RZ] ;  /* 0x00000000fffff984 */ /* 0x000fe20000000800 */
[----:B------:R-:W-:Y:S01]  /*53c0*/  @!PT LDS RZ, [RZ] ;  /* 0x00000000fffff984 */ /* 0x000fe20000000800 */
[----:B------:R-:W-:Y:S01]  /*53d0*/  @!PT LDS RZ, [RZ] ;  /* 0x00000000fffff984 */ /* 0x000fe20000000800 */
[----:B------:R4:W-:Y:S06]  /*53e0*/  MEMBAR.ALL.CTA ;  /* 0x0000000000007992 */ /* 0x0009ec0000008000 */
[----:B----4-:R-:W4:Y:S01]  /*53f0*/  FENCE.VIEW.ASYNC.S ;  /* 0x00000000000073c6 */ /* 0x010f220000000000 */
[----:B---3--:R-:W-:Y:S11]  /*5400*/  LOP3.LUT P0, RZ, R6, 0x1, RZ, 0xc0, !PT ;  /* 0x0000000106ff7812 */ /* 0x008ff6000780c0ff */
[----:B------:R-:W-:Y:S02]  /*5410*/  @!UPT UIADD3 URZ, UPT, UPT, URZ, URZ, URZ ;  /* 0x000000fffffff290 */ /* 0x000fe4000fffe0ff */
[----:B----4-:R-:W-:Y:S01]  /*5420*/  VOTEU.ANY UP1, P0 ;  /* 0x0000000000ff7886 */ /* 0x010fe20000020100 */
[----:B------:R-:W-:Y:S01]  /*5430*/  PLOP3.LUT P0, PT, PT, PT, UP1, 0x80, 0x8 ;  /* 0x000000000008781c */ /* 0x000fe20003f0f018 */
[----:B------:R-:W-:Y:S11]  /*5440*/  UP2UR UR47, UPR, URZ, 0x2 ;  /* 0x00000002ff2f7883 */ /* 0x000ff60008000000 */
[----:B------:R-:W-:Y:S01]  /*5450*/  @!UPT UIADD3 URZ, UPT, UPT, URZ, URZ, URZ ;  /* 0x000000fffffff290 */ /* 0x000fe2000fffe0ff */
        /* <DEDUP_REMOVED lines=13> */
[----:B-1----:R-:W-:Y:S02]  /*5530*/  UIMAD.WIDE.U32 UR4, UR52, UR51, URZ ;  /* 0x00000033340472a5 */ /* 0x002fe4000f8e00ff */
[----:B------:R-:W-:Y:S02]  /*5540*/  UIMAD.WIDE.U32 UR6, UR53, UR48, URZ ;  /* 0x00000030350672a5 */ /* 0x000fe4000f8e00ff */
[----:B------:R-:W-:Y:S02]  /*5550*/  UISETP.NE.AND UP0, UPT, UR50, 0x1, UPT ;  /* 0x000000013200788c */ /* 0x000fe4000bf05270 */
[----:B------:R-:W-:Y:S02]  /*5560*/  UIMAD.WIDE.U32 UR8, UR37, UR51, URZ ;  /* 0x00000033250872a5 */ /* 0x000fe4000f8e00ff */
[----:B------:R-:W-:Y:S02]  /*5570*/  UIMAD.WIDE.U32 UR10, UR38, UR48, URZ ;  /* 0x00000030260a72a5 */ /* 0x000fe4000f8e00ff */
[----:B------:R-:W-:Y:S02]  /*5580*/  UISETP.NE.AND UP1, UPT, UR41, 0x1, UPT ;  /* 0x000000012900788c */ /* 0x000fe4000bf25270 */
[----:B------:R-:W-:Y:S01]  /*5590*/  UISETP.NE.AND UP2, UPT, UR40, 0x1, UPT ;  /* 0x000000012800788c */ /* 0x000fe2000bf45270 */
[----:B------:R-:W-:Y:S02]  /*55a0*/  UMOV UR4, UR5 ;  /* 0x0000000500047c82 */ /* 0x000fe40008000000 */
[----:B------:R-:W-:Y:S03]  /*55b0*/  USHF.R.U32.HI UR5, URZ, UR61, UR4 ;  /* 0x0000003dff057299 */ /* 0x000fe60008011604 */
[----:B------:R-:W-:Y:S02]  /*55c0*/  UMOV UR4, UR7 ;  /* 0x0000000700047c82 */ /* 0x000fe40008000000 */
[----:B------:R-:W-:Y:S02]  /*55d0*/  USHF.R.U32.HI UR7, URZ, UR49, UR4 ;  /* 0x00000031ff077299 */ /* 0x000fe40008011604 */
[----:B------:R-:W-:Y:S02]  /*55e0*/  USEL UR4, UR52, UR5, !UP0 ;  /* 0x0000000534047287 */ /* 0x000fe4000c000000 */
[----:B------:R-:W-:Y:S01]  /*55f0*/  USEL UR7, UR53, UR7, !UP1 ;  /* 0x0000000735077287 */ /* 0x000fe2000c800000 */
[----:B------:R-:W-:Y:S01]  /*5600*/  UMOV UR5, UR9 ;  /* 0x0000000900057c82 */ /* 0x000fe20008000000 */
[----:B------:R-:W-:Y:S02]  /*5610*/  UIMAD.WIDE.U32 UR8, UR4, UR42, URZ ;  /* 0x0000002a040872a5 */ /* 0x000fe4000f8e00ff */
[----:B------:R-:W-:Y:S03]  /*5620*/  USHF.R.U32.HI UR6, URZ, UR61, UR5 ;  /* 0x0000003dff067299 */ /* 0x000fe60008011605 */
[----:B------:R-:W-:Y:S01]  /*5630*/  UMOV UR5, UR11 ;  /* 0x0000000b00057c82 */ /* 0x000fe20008000000 */
[----:B------:R-:W-:Y:S02]  /*5640*/  UIMAD.WIDE.U32 UR10, UR7, UR42, URZ ;  /* 0x0000002a070a72a5 */ /* 0x000fe4000f8e00ff */
[----:B------:R-:W-:Y:S02]  /*5650*/  USHF.R.U32.HI UR12, URZ, UR49, UR5 ;  /* 0x00000031ff0c7299 */ /* 0x000fe40008011605 */
[----:B------:R-:W-:Y:S01]  /*5660*/  USEL UR6, UR37, UR6, !UP0 ;  /* 0x0000000625067287 */ /* 0x000fe2000c000000 */
[----:B------:R-:W-:Y:S02]  /*5670*/  UMOV UR5, UR9 ;  /* 0x0000000900057c82 */ /* 0x000fe40008000000 */
[----:B------:R-:W-:Y:S01]  /*5680*/  UMOV UR10, UR11 ;  /* 0x0000000b000a7c82 */ /* 0x000fe20008000000 */
[----:B------:R-:W-:Y:S02]  /*5690*/  @UP2 USHF.R.U32.HI UR4, URZ, UR43, UR5 ;  /* 0x0000002bff042299 */ /* 0x000fe40008011605 */
[----:B------:R-:W-:Y:S02]  /*56a0*/  @UP2 USHF.R.U32.HI UR7, URZ, UR43, UR10 ;  /* 0x0000002bff072299 */ /* 0x000fe4000801160a */
[----:B------:R-:W-:Y:S02]  /*56b0*/  UIMAD UR4, UR40, UR4, URZ ;  /* 0x00000004280472a4 */ /* 0x000fe4000f8e02ff */
[----:B------:R-:W-:Y:S02]  /*56c0*/  UIMAD.WIDE.U32 UR10, UR6, UR42, URZ ;  /* 0x0000002a060a72a5 */ /* 0x000fe4000f8e00ff */
[----:B------:R-:W-:Y:S02]  /*56d0*/  USEL UR5, UR38, UR12, !UP1 ;  /* 0x0000000c26057287 */ /* 0x000fe4000c800000 */
[----:B------:R-:W-:Y:S02]  /*56e0*/  UIMAD UR8, UR40, UR7, URZ ;  /* 0x00000007280872a4 */ /* 0x000fe4000f8e02ff */
[----:B------:R-:W-:Y:S03]  /*56f0*/  UISETP.GE.AND UP0, UPT, UR6, UR4, UPT ;  /* 0x000000040600728c */ /* 0x000fe6000bf06270 */
[----:B------:R-:W-:Y:S01]  /*5700*/  UMOV UR4, UR11 ;  /* 0x0000000b00047c82 */ /* 0x000fe20008000000 */
[----:B------:R-:W-:Y:S02]  /*5710*/  UISETP.GE.OR UP0, UPT, UR5, UR8, UP0 ;  /* 0x000000080500728c */ /* 0x000fe40008706670 */
[----:B------:R-:W-:Y:S02]  /*5720*/  USHF.R.U32.HI UR4, URZ, UR43, UR4 ;  /* 0x0000002bff047299 */ /* 0x000fe40008011604 */
[----:B------:R-:W-:Y:S02]  /*5730*/  UIMAD.WIDE.U32 UR8, UR5, UR42, URZ ;  /* 0x0000002a050872a5 */ /* 0x000fe4000f8e00ff */
[----:B------:R-:W-:Y:S02]  /*5740*/  USEL UR11, UR6, UR4, !UP2 ;  /* 0x00000004060b7287 */ /* 0x000fe4000d000000 */
[----:B------:R-:W-:Y:S02]  /*5750*/  UIADD3 UR8, UPT, UPT, -UR5, URZ, URZ ;  /* 0x000000ff05087290 */ /* 0x000fe4000fffe1ff */
[----:B------:R-:W-:Y:S01]  /*5760*/  UIADD3 UR10, UPT, UPT, -UR11, URZ, URZ ;  /* 0x000000ff0b0a7290 */ /* 0x000fe2000fffe1ff */
[----:B------:R-:W-:Y:S01]  /*5770*/  @!UP0 UMOV UR4, UR9 ;  /* 0x0000000900048c82 */ /* 0x000fe20008000000 */
[----:B------:R-:W-:Y:S02]  /*5780*/  UIADD3 UR9, UPT, UPT, -UR6, URZ, URZ ;  /* 0x000000ff06097290 */ /* 0x000fe4000fffe1ff */
[----:B------:R-:W-:Y:S02]  /*5790*/  @!UP0 USHF.R.U32.HI UR4, URZ, UR43, UR4 ;  /* 0x0000002bff048299 */ /* 0x000fe40008011604 */
[----:B------:R-:W-:Y:S02]  /*57a0*/  UIMAD UR10, UR40, UR10, UR6 ;  /* 0x0000000a280a72a4 */ /* 0x000fe4000f8e0206 */
[----:B------:R-:W-:Y:S04]  /*57b0*/  @!UP0 USEL UR4, UR5, UR4, !UP2 ;  /* 0x0000000405048287 */ /* 0x000fe8000d000000 */
[----:B------:R-:W-:Y:S02]  /*57c0*/  @!UP0 UIMAD UR10, UR7, UR10, UR4 ;  /* 0x0000000a070a82a4 */ /* 0x000fe4000f8e0204 */
[----:B------:R-:W-:Y:S02]  /*57d0*/  @!UP0 UIADD3 UR11, UPT, UPT, UR11, -UR4, URZ ;  /* 0x800000040b0b8290 */ /* 0x000fe4000fffe0ff */
[----:B------:R-:W-:Y:S02]  /*57e0*/  UIMAD UR7, UR41, UR8, UR38 ;  /* 0x00000008290772a4 */ /* 0x000fe4000f8e0226 */
[----:B------:R-:W-:Y:S02]  /*57f0*/  @!UP0 UIMAD UR6, UR11, UR40, UR5 ;  /* 0x000000280b0682a4 */ /* 0x000fe4000f8e0205 */
[----:B------:R-:W-:Y:S01]  /*5800*/  UIMAD UR4, UR50, UR9, UR37 ;  /* 0x00000009320472a4 */ /* 0x000fe2000f8e0225 */
[----:B------:R-:W-:Y:S02]  /*5810*/  @!UP0 UMOV UR5, UR10 ;  /* 0x0000000a00058c82 */ /* 0x000fe40008000000 */
[----:B------:R-:W-:Y:S02]  /*5820*/  UIMAD UR38, UR5, UR41, UR7 ;  /* 0x00000029052672a4 */ /* 0x000fe4000f8e0207 */
[----:B------:R-:W-:Y:S11]  /*5830*/  UIMAD UR37, UR6, UR50, UR4 ;  /* 0x00000032062572a4 */ /* 0x000ff6000f8e0204 */
[----:B------:R-:W-:Y:S01]  /*5840*/  @!UPT UIADD3 URZ, UPT, UPT, URZ, URZ, URZ ;  /* 0x000000fffffff290 */ /* 0x000fe2000fffe0ff */
.L_x_96:
[----:B-1----:R-:W-:Y:S01]  /*5850*/  UISETP.NE.AND UP0, UPT, UR39, 0x1, UPT ;  /* 0x000000012700788c */ /* 0x002fe2000bf05270 */
[----:B------:R-:W-:Y:S10]  /*5860*/  IADD3 R83, PT, PT, R83, 0x1, RZ ;  /* 0x0000000153537810 */ /* 0x000ff40007ffe0ff */
[----:B------:R-:W1:Y:S01]  /*5870*/  @!UP0 LDCU.128 UR12, c[0x0][0xb10] ;  /* 0x00016200ff0c87ac */ /* 0x000e620008000c00 */
[----:B------:R-:W3:Y:S01]  /*5880*/  @!UP0 LDCU UR5, c[0x0][0xb0c] ;  /* 0x00016180ff0587ac */ /* 0x000ee20008000800 */
[----:B------:R-:W4:Y:S01]  /*5890*/  @!UP0 LDCU UR10, c[0x0][0xb20] ;  /* 0x00016400ff0a87ac */ /* 0x000f220008000800 */
[----:B-1----:R-:W-:Y:S02]  /*58a0*/  UIMAD.WIDE.U32 UR8, UR38, UR12, URZ ;  /* 0x0000000c260872a5 */ /* 0x002fe4000f8e00ff */
[----:B------:R-:W-:Y:S02]  /*58b0*/  UIMAD.WIDE.U32 UR6, UR37, UR15, URZ ;  /* 0x0000000f250672a5 */ /* 0x000fe4000f8e00ff */
[----:B------:R-:W-:Y:S03]  /*58c0*/  @!UP0 UISETP.NE.AND UP1, UPT, UR14, 0x1, UPT ;  /* 0x000000010e00888c */ /* 0x000fe6000bf25270 */
[----:B------:R-:W-:Y:S01]  /*58d0*/  @!UP0 UMOV UR4, UR9 ;  /* 0x0000000900048c82 */ /* 0x000fe20008000000 */
[----:B---3--:R-:W-:Y:S02]  /*58e0*/  @!UP0 UISETP.NE.AND UP2, UPT, UR5, 0x1, UPT ;  /* 0x000000010500888c */ /* 0x008fe4000bf45270 */
[----:B------:R-:W-:Y:S01]  /*58f0*/  @!UP0 USHF.R.U32.HI UR4, URZ, UR13, UR4 ;  /* 0x0000000dff048299 */ /* 0x000fe20008011604 */
[----:B------:R-:W-:Y:S02]  /*5900*/  @!UP0 UMOV UR6, UR7 ;  /* 0x0000000700068c82 */ /* 0x000fe40008000000 */
[----:B----4-:R-:W-:Y:S02]  /*5910*/  @!UP0 USHF.R.U32.HI UR6, URZ, UR10, UR6 ;  /* 0x0000000aff068299 */ /* 0x010fe40008011606 */
[----:B------:R-:W-:Y:S02]  /*5920*/  @!UP0 USEL UR7, UR38, UR4, !UP2 ;  /* 0x0000000426078287 */ /* 0x000fe4000d000000 */
[----:B------:R-:W-:Y:S04]  /*5930*/  @!UP0 USEL UR6, UR37, UR6, !UP1 ;  /* 0x0000000625068287 */ /* 0x000fe8000c800000 */
[----:B------:R-:W-:Y:S02]  /*5940*/  @!UP0 UIADD3 UR4, UPT, UPT, -UR7, UR6, URZ ;  /* 0x0000000607048290 */ /* 0x000fe4000fffe1ff */
[----:B------:R-:W-:Y:S02]  /*5950*/  @!UP0 UIADD3 UR6, UPT, UPT, UR7, -UR6, URZ ;  /* 0x8000000607068290 */ /* 0x000fe4000fffe0ff */
[----:B------:R-:W-:Y:S02]  /*5960*/  @!UP0 UIMAD UR38, UR4, UR5, UR38 ;  /* 0x00000005042682a4 */ /* 0x000fe4000f8e0226 */
[----:B------:R-:W-:Y:S02]  /*5970*/  @!UP0 UIMAD UR37, UR6, UR14, UR37 ;  /* 0x0000000e062582a4 */ /* 0x000fe4000f8e0225 */
[----:B------:R-:W-:Y:S09]  /*5980*/  ULOP3.LUT UP0, URZ, UR59, 0x1b0, URZ, 0xc0, !UPT ;  /* 0x000001b03bff7892 */ /* 0x000ff2000f80c0ff */
[----:B------:R-:W-:Y:S05]  /*5990*/  BRA.U !UP0, `(.L_x_97) ;  /* 0x0000000108407547 */ /* 0x000fea000b800000 */
[----:B------:R-:W1:Y:S01]  /*59a0*/  LDCU.64 UR8, c[0x4][0x80] ;  /* 0x01001000ff0877ac */ /* 0x000e620008000a00 */
[----:B------:R-:W-:Y:S01]  /*59b0*/  MOV R3, 0x0 ;  /* 0x0000000000037802 */ /* 0x000fe20000000f00 */
[----:B------:R-:W-:Y:S02]  /*59c0*/  HFMA2 R12, -RZ, RZ, 0, 5.9604644775390625e-08 ;  /* 0x00000001ff0c7431 */ /* 0x000fe400000001ff */
[----:B------:R-:W-:Y:S02]  /*59d0*/  IMAD.MOV.U32 R8, RZ, RZ, 0x70 ;  /* 0x00000070ff087424 */ /* 0x000fe400078e00ff */
[----:B------:R-:W-:Y:S01]  /*59e0*/  IMAD.MOV.U32 R13, RZ, RZ, RZ ;  /* 0x000000ffff0d7224 */ /* 0x000fe200078e00ff */
[----:B------:R-:W3:Y:S01]  /*59f0*/  LDCU.64 UR6, c[0x4][0x88] ;  /* 0x01001100ff0677ac */ /* 0x000ee20008000a00 */
[----:B------:R-:W4:Y:S01]  /*5a00*/  LDC.64 R2, c[0x4][R3] ;  /* 0x0100000003027b82 */ /* 0x000f220000000a00 */
[----:B------:R-:W2:Y:S01]  /*5a10*/  LDCU.64 UR4, c[0x4][0x8] ;  /* 0x01000100ff0477ac */ /* 0x000ea20008000a00 */
[----:B-1----:R-:W-:Y:S01]  /*5a20*/  MOV R5, UR9 ;  /* 0x0000000900057c02 */ /* 0x002fe20008000f00 */
[----:B------:R-:W-:Y:S01]  /*5a30*/  IMAD.U32 R4, RZ, RZ, UR8 ;  /* 0x00000008ff047e24 */ /* 0x000fe2000f8e00ff */
[----:B---3--:R-:W-:Y:S01]  /*5a40*/  MOV R7, UR7 ;  /* 0x0000000700077c02 */ /* 0x008fe20008000f00 */
[----:B------:R-:W-:Y:S01]  /*5a50*/  IMAD.U32 R6, RZ, RZ, UR6 ;  /* 0x00000006ff067e24 */ /* 0x000fe2000f8e00ff */
[----:B--2---:R-:W-:Y:S01]  /*5a60*/  MOV R11, UR5 ;  /* 0x00000005000b7c02 */ /* 0x004fe20008000f00 */
[----:B------:R-:W-:Y:S02]  /*5a70*/  IMAD.U32 R10, RZ, RZ, UR4 ;  /* 0x00000004ff0a7e24 */ /* 0x000fe4000f8e00ff */
[----:B------:R-:W-:Y:S07]  /*5a80*/  LEPC R20, `(.L_x_97) ;  /* 0x000000001014794e */ /* 0x000fee0000000000 */
[----:B----45:R-:W-:Y:S05]  /*5a90*/  CALL.ABS.NOINC R2 ;  /* 0x0000000002007343 */ /* 0x030fea0003c00000 */
.L_x_97:
[----:B------:R-:W-:Y:S01]  /*5aa0*/  LOP3.LUT P0, RZ, R87, 0x1b0, RZ, 0xc0, !PT ;  /* 0x000001b057ff7812 */ /* 0x000fe2000780c0ff */
[----:B------:R-:W-:Y:S11]  /*5ab0*/  BSSY.RECONVERGENT B6, `(.L_x_98) ;  /* 0x0000013000067945 */ /* 0x000ff60003800200 */
[----:B------:R-:W-:Y:S01]  /*5ac0*/  @!UPT UIADD3 URZ, UPT, UPT, URZ, URZ, URZ ;  /* 0x000000fffffff290 */ /* 0x000fe2000fffe0ff */
[----:B------:R-:W-:Y:S05]  /*5ad0*/  @!P0 BRA `(.L_x_99) ;  /* 0x0000000000408947 */ /* 0x000fea0003800000 */
        /* <DEDUP_REMOVED lines=16> */
.L_x_99:
[----:B------:R-:W-:Y:S05]  /*5be0*/  BSYNC.RECONVERGENT B6 ;  /* 0x0000000000067941 */ /* 0x000fea0003800200 */
.L_x_98:
[----:B------:R-:W-:Y:S01]  /*5bf0*/  ISETP.NE.U32.AND P3, PT, R76, RZ, PT ;  /* 0x000000ff4c00720c */ /* 0x000fe20003f65070 */
[----:B------:R-:W-:Y:S01]  /*5c00*/  UISETP.NE.AND UP1, UPT, UR60, URZ, UPT ;  /* 0x000000ff3c00728c */ /* 0x000fe2000bf25270 */
[----:B------:R-:W-:Y:S02]  /*5c10*/  ISETP.NE.U32.AND P4, PT, R72, RZ, PT ;  /* 0x000000ff4800720c */ /* 0x000fe40003f85070 */
[----:B------:R-:W-:Y:S02]  /*5c20*/  ISETP.NE.AND.EX P3, PT, R77, RZ, PT, P3 ;  /* 0x000000ff4d00720c */ /* 0x000fe40003f65330 */
[----:B------:R-:W-:Y:S02]  /*5c30*/  PLOP3.LUT P1, PT, PT, PT, PT, 0x8, 0x80 ;  /* 0x000000000080781c */ /* 0x000fe40003f2e170 */
[----:B------:R-:W-:Y:S02]  /*5c40*/  PLOP3.LUT P0, PT, PT, PT, UP1, 0x80, 0x8 ;  /* 0x000000000008781c */ /* 0x000fe40003f0f018 */
[----:B------:R-:W-:Y:S02]  /*5c50*/  ISETP.NE.AND.EX P4, PT, R73, RZ, PT, P4 ;  /* 0x000000ff4900720c */ /* 0x000fe40003f85340 */
[----:B------:R-:W1:Y:S09]  /*5c60*/  @UP1 LDCU.64 UR4, c[0x0][0x888] ;  /* 0x00011100ff0417ac */ /* 0x000e720008000a00 */
[----:B------:R-:W-:Y:S01]  /*5c70*/  @P0 PLOP3.LUT P1, PT, P3, PT, PT, 0x80, 0x8 ;  /* 0x000000000008081c */ /* 0x000fe20001f2f070 */
[----:B-1----:R-:W-:Y:S04]  /*5c80*/  @UP1 UISETP.NE.U32.AND UP0, UPT, UR4, URZ, UPT ;  /* 0x000000ff0400128c */ /* 0x002fe8000bf05070 */
[----:B------:R-:W-:Y:S04]  /*5c90*/  @UP1 UISETP.NE.AND.EX UP0, UPT, UR5, URZ, UPT, UP0 ;  /* 0x000000ff0500128c */ /* 0x000fe8000bf05300 */
[----:B------:R-:W-:Y:S01]  /*5ca0*/  @UP1 USEL UR4, URZ, 0xffffffff, UP0 ;  /* 0xffffffffff041887 */ /* 0x000fe20008000000 */
[----:B------:R-:W-:Y:S11]  /*5cb0*/  @!P3 BRA `(.L_x_100) ;  /* 0x000000000030b947 */ /* 0x000ff60003800000 */
[----:B------:R-:W-:Y:S01]  /*5cc0*/  ISETP.NE.U32.AND P2, PT, R74, RZ, PT ;  /* 0x000000ff4a00720c */ /* 0x000fe20003f45070 */
[----:B------:R-:W1:Y:S01]  /*5cd0*/  LDCU.64 UR6, c[0x0][0x358] ;  /* 0x00006b00ff0677ac */ /* 0x000e620008000a00 */
[----:B------:R-:W-:Y:S02]  /*5ce0*/  IMAD.MOV.U32 R80, RZ, RZ, 0x1 ;  /* 0x00000001ff507424 */ /* 0x000fe400078e00ff */
[----:B------:R-:W-:Y:S11]  /*5cf0*/  ISETP.NE.AND.EX P2, PT, R75, RZ, PT, P2 ;  /* 0x000000ff4b00720c */ /* 0x000ff60003f45320 */
[----:B------:R-:W-:Y:S02]  /*5d00*/  @!UPT UIADD3 URZ, UPT, UPT, URZ, URZ, URZ ;  /* 0x000000fffffff290 */ /* 0x000fe4000fffe0ff */
[----:B------:R-:W3:Y:S01]  /*5d10*/  @P2 LDC.64 R2, c[0x0][0x888] ;  /* 0x00022200ff022b82 */ /* 0x000ee20000000a00 */
[----:B--2---:R-:W-:Y:S04]  /*5d20*/  @P2 IMAD R0, R76, UR36, RZ ;  /* 0x000000244c002c24 */ /* 0x004fe8000f8e02ff */
[----:B---3--:R-:W-:Y:S04]  /*5d30*/  @P2 IMAD.WIDE R2, R0, 0x4, R2 ;  /* 0x0000000400022825 */ /* 0x008fe800078e0202 */
[----:B------:R-:W-:Y:S01]  /*5d40*/  HFMA2 R0, -RZ, RZ, 0, 5.9604644775390625e-08 ;  /* 0x00000001ff007431 */ /* 0x000fe200000001ff */
[----:B-1---5:R1:W5:Y:S04]  /*5d50*/  @P2 LDG.E R39, desc[UR6][R2.64] ;  /* 0x0000000602272981 */ /* 0x022368000c1e1900 */
[----:B------:R-:W-:Y:S01]  /*5d60*/  @!P2 PRMT R80, R0, 0x7610, R80 ;  /* 0x000076100050a816 */ /* 0x000fe20000000050 */
[----:B-1----:R-:W3:Y:S06]  /*5d70*/  @!P2 LDC R39, c[0x0][0x880] ;  /* 0x00022000ff27ab82 */ /* 0x002eec0000000800 */
.L_x_100:
[----:B------:R-:W-:Y:S05]  /*5d80*/  @!P4 BRA `(.L_x_101) ;  /* 0x000000000024c947 */ /* 0x000fea0003800000 */
[----:B------:R-:W-:Y:S01]  /*5d90*/  ISETP.NE.U32.AND P2, PT, R70, RZ, PT ;  /* 0x000000ff4600720c */ /* 0x000fe20003f45070 */
[----:B------:R-:W1:Y:S03]  /*5da0*/  LDCU.64 UR6, c[0x0][0x358] ;  /* 0x00006b00ff0677ac */ /* 0x000e660008000a00 */
[----:B------:R-:W-:Y:S11]  /*5db0*/  ISETP.NE.AND.EX P2, PT, R71, RZ, PT, P2 ;  /* 0x000000ff4700720c */ /* 0x000ff60003f45320 */
[----:B------:R-:W-:Y:S02]  /*5dc0*/  @!UPT UIADD3 URZ, UPT, UPT, URZ, URZ, URZ ;  /* 0x000000fffffff290 */ /* 0x000fe4000fffe0ff */
[----:B------:R-:W4:Y:S01]  /*5dd0*/  @P2 LDC.64 R2, c[0x0][0x8a8] ;  /* 0x00022a00ff022b82 */ /* 0x000f220000000a00 */
[----:B--2---:R-:W-:Y:S04]  /*5de0*/  @P2 IMAD R0, R72, UR36, RZ ;  /* 0x0000002448002c24 */ /* 0x004fe8000f8e02ff */
[----:B----4-:R-:W-:Y:S05]  /*5df0*/  @P2 IMAD.WIDE R2, R0, 0x4, R2 ;  /* 0x0000000400022825 */ /* 0x010fea00078e0202 */
[----:B-1---5:R1:W5:Y:S02]  /*5e00*/  @P2 LDG.E R38, desc[UR6][R2.64] ;  /* 0x0000000602262981 */ /* 0x022364000c1e1900 */
[----:B-1----:R-:W4:Y:S02]  /*5e10*/  @!P2 LDC R38, c[0x0][0x8a0] ;  /* 0x00022800ff26ab82 */ /* 0x002f240000000800 */
.L_x_101:
[----:B---3-5:R-:W-:Y:S01]  /*5e20*/  @P0 FSETP.NEU.AND P4, PT, R39, RZ, PT ;  /* 0x000000ff2700020b */ /* 0x028fe20003f8d000 */
[----:B--2---:R-:W-:Y:S01]  /*5e30*/  IMAD.U32 R0, RZ, RZ, UR4 ;  /* 0x00000004ff007e24 */ /* 0x004fe2000f8e00ff */
[----:B------:R-:W-:Y:S01]  /*5e40*/  @P0 LOP3.LUT P2, RZ, R80, 0xff, RZ, 0xc0, !PT ;  /* 0x000000ff50ff0812 */ /* 0x000fe2000784c0ff */
[----:B------:R-:W-:Y:S01]  /*5e50*/  BSSY B1, `(.L_x_102) ;  /* 0x0000035000017945 */ /* 0x000fe20003800000 */
[----:B------:R-:W-:Y:S02]  /*5e60*/  @P0 SEL R2, RZ, 0xffffffff, P4 ;  /* 0xffffffffff020807 */ /* 0x000fe40002000000 */
[----:B------:R-:W-:Y:S02]  /*5e70*/  CS2R R18, SRZ ;  /* 0x0000000000127805 */ /* 0x000fe4000001ff00 */
[----:B------:R-:W-:Y:S02]  /*5e80*/  LEA R82, R36, UR44, 0x3 ;  /* 0x0000002c24527c11 */ /* 0x000fe4000f8e18ff */
[----:B------:R-:W-:Y:S02]  /*5e90*/  CS2R R16, SRZ ;  /* 0x0000000000107805 */ /* 0x000fe4000001ff00 */
[----:B------:R-:W-:Y:S02]  /*5ea0*/  @P1 SEL R2, R0, R2, !P2 ;  /* 0x0000000200021207 */ /* 0x000fe40005000000 */
[----:B------:R-:W-:Y:S02]  /*5eb0*/  CS2R R26, SRZ ;  /* 0x00000000001a7805 */ /* 0x000fe4000001ff00 */
[----:B------:R-:W-:Y:S02]  /*5ec0*/  SHF.L.U32 R4, R86, 0x1f, RZ ;  /* 0x0000001f56047819 */ /* 0x000fe400000006ff */
[----:B------:R-:W-:Y:S02]  /*5ed0*/  CS2R R24, SRZ ;  /* 0x0000000000187805 */ /* 0x000fe4000001ff00 */
[----:B------:R-:W-:Y:S02]  /*5ee0*/  @P0 LOP3.LUT R2, R2, 0x1, RZ, 0xc0, !PT ;  /* 0x0000000102020812 */ /* 0x000fe400078ec0ff */
[----:B------:R-:W-:Y:S02]  /*5ef0*/  PLOP3.LUT P5, PT, PT, PT, PT, 0x8, 0x80 ;  /* 0x000000000080781c */ /* 0x000fe40003fae170 */
[----:B------:R-:W-:Y:S01]  /*5f00*/  ISETP.NE.U32.OR P1, PT, R2, 0x1, !P0 ;  /* 0x000000010200780c */ /* 0x000fe20004725470 */
[----:B------:R-:W-:Y:S11]  /*5f10*/  IMAD R2, R36, 0x20, R37 ;  /* 0x0000002024027824 */ /* 0x000ff600078e0225 */
[----:B------:R-:W-:Y:S01]  /*5f20*/  @!UPT UIADD3 URZ, UPT, UPT, URZ, URZ, URZ ;  /* 0x000000fffffff290 */ /* 0x000fe2000fffe0ff */
[----:B------:R-:W-:Y:S04]  /*5f30*/  @P1 SHF.L.U32 R0, R84, 0x1f, RZ ;  /* 0x0000001f54001819 */ /* 0x000fe800000006ff */
[----:B------:R-:W1:Y:S01]  /*5f40*/  @P1 SYNCS.PHASECHK.TRANS64.TRYWAIT P0, [UR44+0x40], R0 ;  /* 0x00004000ff0015a7 */ /* 0x000e62000800112c */
[----:B------:R2:W3:Y:S01]  /*5f50*/  SYNCS.PHASECHK.TRANS64.TRYWAIT P4, [R82+URZ+0x80], R4 ;  /* 0x00008004520075a7 */ /* 0x0004e200080811ff */
[----:B-1----:R-:W-:Y:S01]  /*5f60*/  @P1 PLOP3.LUT P5, PT, P0, PT, PT, 0x8, 0x80 ;  /* 0x000000000080181c */ /* 0x002fe200007ae170 */
[----:B------:R-:W-:Y:S01]  /*5f70*/  @!UPT UIADD3 URZ, UPT, UPT, URZ, URZ, URZ ;  /* 0x000000fffffff290 */ /* 0x000fe2000fffe0ff */
[----:B--23--:R-:W-:Y:S11]  /*5f80*/  @!P1 BRA `(.L_x_103) ;  /* 0x0000000000849947 */ /* 0x00cff60003800000 */
[----:B------:R-:W-:Y:S01]  /*5f90*/  ISETP.NE.U32.AND P0, PT, RZ, UR56, PT ;  /* 0x00000038ff007c0c */ /* 0x000fe2000bf05070 */
[----:B------:R-:W-:Y:S01]  /*5fa0*/  BSSY B0, `(.L_x_104) ;  /* 0x0000012000007945 */ /* 0x000fe20003800000 */
[----:B------:R-:W-:Y:S02]  /*5fb0*/  FSETP.NEU.AND P2, PT, R39, RZ, PT ;  /* 0x000000ff2700720b */ /* 0x000fe40003f4d000 */
[----:B------:R-:W-:Y:S02]  /*5fc0*/  CS2R R26, SRZ ;  /* 0x00000000001a7805 */ /* 0x000fe4000001ff00 */
[----:B------:R-:W-:Y:S02]  /*5fd0*/  ISETP.NE.AND.EX P0, PT, RZ, UR57, PT, P0 ;  /* 0x00000039ff007c0c */ /* 0x000fe4000bf05300 */
[----:B------:R-:W-:Y:S02]  /*5fe0*/  CS2R R24, SRZ ;  /* 0x0000000000187805 */ /* 0x000fe4000001ff00 */
[----:B------:R-:W-:Y:S02]  /*5ff0*/  LOP3.LUT P1, RZ, R80, 0xff, RZ, 0xc0, !PT ;  /* 0x000000ff50ff7812 */ /* 0x000fe4000782c0ff */
[----:B------:R-:W-:Y:S02]  /*6000*/  CS2R R18, SRZ ;  /* 0x0000000000127805 */ /* 0x000fe4000001ff00 */
[----:B------:R-:W-:Y:S02]  /*6010*/  SEL R0, RZ, 0xffffffff, P2 ;  /* 0xffffffffff007807 */ /* 0x000fe40001000000 */
[----:B------:R-:W-:Y:S02]  /*6020*/  CS2R R16, SRZ ;  /* 0x0000000000107805 */ /* 0x000fe4000001ff00 */
[----:B------:R-:W-:Y:S04]  /*6030*/  SEL R3, RZ, 0xffffffff, P0 ;  /* 0xffffffffff037807 */ /* 0x000fe80000000000 */
[----:B------:R-:W-:Y:S04]  /*6040*/  @P3 SEL R0, R3, R0, !P1 ;  /* 0x0000000003003207 */ /* 0x000fe80004800000 */
[----:B------:R-:W-:Y:S04]  /*6050*/  LOP3.LUT R0, R0, 0x1, RZ, 0xc0, !PT ;  /* 0x0000000100007812 */ /* 0x000fe800078ec0ff */
[----:B------:R-:W-:Y:S01]  /*6060*/  ISETP.NE.U32.AND P0, PT, R0, 0x1, PT ;  /* 0x000000010000780c */ /* 0x000fe20003f05070 */
[----:B------:R-:W-:Y:S01]  /*6070*/  @!UPT UIADD3 URZ, UPT, UPT, URZ, URZ, URZ ;  /* 0x000000fffffff290 */ /* 0x000fe2000fffe0ff */
[----:B------:R-:W-:Y:S11]  /*6080*/  @!P5 BRA `(.L_x_105) ;  /* 0x00000000000cd947 */ /* 0x000ff60003800000 */
[----:B------:R-:W-:Y:S04]  /*6090*/  SHF.L.U32 R3, R84, 0x1f, RZ ;  /* 0x0000001f54037819 */ /* 0x000fe800000006ff */
[----:B------:R-:W1:Y:S02]  /*60a0*/  SYNCS.PHASECHK.TRANS64.TRYWAIT P1, [UR44+0x40], R3 ;  /* 0x00004003ff0075a7 */ /* 0x000e64000802112c */
[----:B-1----:R-:W-:Y:S05]  /*60b0*/  @!P1 BRA `(.L_x_106) ;  /* 0x0000001400a09947 */ /* 0x002fea0003800000 */
.L_x_105:
[----:B------:R-:W-:Y:S05]  /*60c0*/  BSYNC B0 ;  /* 0x0000000000007941 */ /* 0x000fea0003800000 */
.L_x_104:
[----:B------:R-:W2:Y:S01]  /*60d0*/  S2UR UR5, SR_CgaCtaId ;  /* 0x00000000000579c3 */ /* 0x000ea20000008800 */
[----:B------:R3:W1:Y:S01]  /*60e0*/  @P0 LDS.128 R24, [R79+UR44+0x200] ;  /* 0x0002002c4f180984 */ /* 0x0006620008000c00 */
[----:B------:R-:W-:Y:S01]  /*60f0*/  UIADD3 UR4, UPT, UPT, UR44, 0x48, URZ ;  /* 0x000000482c047890 */ /* 0x000fe2000fffe0ff */
[----:B------:R-:W-:Y:S02]  /*6100*/  LOP3.LUT R84, R84, 0x1, RZ, 0x3c, !PT ;  /* 0x0000000154547812 */ /* 0x000fe400078e3cff */
[----:B------:R3:W1:Y:S01]  /*6110*/  @P0 LDS.128 R16, [R78+0x10] ;  /* 0x000010004e100984 */ /* 0x0006620000000c00 */
[----:B------:R-:W-:Y:S01]  /*6120*/  @!PT LDS RZ, [RZ] ;  /* 0x00000000fffff984 */ /* 0x000fe20000000800 */
[----:B------:R-:W-:Y:S01]  /*6130*/  @!PT LDS RZ, [RZ] ;  /* 0x00000000fffff984 */ /* 0x000fe20000000800 */
[----:B------:R-:W-:Y:S01]  /*6140*/  @!PT LDS RZ, [RZ] ;  /* 0x00000000fffff984 */ /* 0x000fe20000000800 */
[----:B------:R-:W-:Y:S01]  /*6150*/  @!PT LDS RZ, [RZ] ;  /* 0x00000000fffff984 */ /* 0x000fe20000000800 */
[----:B------:R5:W-:Y:S06]  /*6160*/  MEMBAR.ALL.CTA ;  /* 0x0000000000007992 */ /* 0x000bec0000008000 */
[----:B-----5:R-:W5:Y:S01]  /*6170*/  FENCE.VIEW.ASYNC.S ;  /* 0x00000000000073c6 */ /* 0x020f620000000000 */
[----:B--2---:R-:W-:Y:S09]  /*6180*/  UPRMT UR4, UR5, 0x654, UR4 ;  /* 0x0000065405047896 */ /* 0x004ff20008000004 */
[----:B---3-5:R-:W-:Y:S03]  /*6190*/  SYNCS.ARRIVE.TRANS64.RED.A1T0 RZ, [UR4], RZ ;  /* 0x000000ffffff79a7 */ /* 0x028fe60008100404 */
.L_x_103:
[----:B------:R-:W-:Y:S05]  /*61a0*/  BSYNC B1 ;  /* 0x0000000000017941 */ /* 0x000fea0003800000 */
.L_x_102:
[----:B-1----:R-:W-:Y:S04]  /*61b0*/  SHF.R.U32.HI R0, RZ, 0x15, R2 ;  /* 0x00000015ff007819 */ /* 0x002fe80000011602 */
[----:B------:R-:W-:Y:S01]  /*61c0*/  LOP3.LUT P0, RZ, R0, 0x3, R81, 0x48, !PT ;  /* 0x0000000300ff7812 */ /* 0x000fe20007804851 */
[----:B------:R-:W-:Y:S01]  /*61d0*/  @!UPT UIADD3 URZ, UPT, UPT, URZ, URZ, URZ ;  /* 0x000000fffffff290 */ /* 0x000fe2000fffe0ff */
[----:B------:R-:W-:Y:S11]  /*61e0*/  @P4 BRA `(.L_x_107) ;  /* 0x0000000000084947 */ /* 0x000ff60003800000 */
[----:B------:R-:W1:Y:S02]  /*61f0*/  SYNCS.PHASECHK.TRANS64.TRYWAIT P1, [R82+URZ+0x80], R4 ;  /* 0x00008004520075a7 */ /* 0x000e6400080211ff */
[----:B-1----:R-:W-:Y:S05]  /*6200*/  @!P1 BRA `(.L_x_108) ;  /* 0x0000001400649947 */ /* 0x002fea0003800000 */
.L_x_107:
[----:B------:R-:W-:Y:S05]  /*6210*/  @!P0 BRA `(.L_x_109) ;  /* 0x0000000000408947 */ /* 0x000fea0003800000 */
[----:B------:R-:W2:Y:S01]  /*6220*/  LDCU.64 UR8, c[0x4][0x70] ;  /* 0x01000e00ff0877ac */ /* 0x000ea20008000a00 */
[----:B------:R-:W-:Y:S01]  /*6230*/  MOV R15, 0x0 ;  /* 0x00000000000f7802 */ /* 0x000fe20000000f00 */
[----:B------:R-:W-:Y:S02]  /*6240*/  HFMA2 R12, -RZ, RZ, 0, 5.9604644775390625e-08 ;  /* 0x00000001ff0c7431 */ /* 0x000fe400000001ff */
[----:B------:R-:W-:Y:S02]  /*6250*/  IMAD.MOV.U32 R8, RZ, RZ, 0x192 ;  /* 0x00000192ff087424 */ /* 0x000fe400078e00ff */
[----:B------:R-:W-:Y:S01]  /*6260*/  IMAD.MOV.U32 R13, RZ, RZ, RZ ;  /* 0x000000ffff0d7224 */ /* 0x000fe200078e00ff */
[----:B------:R-:W3:Y:S01]  /*6270*/  LDCU.64 UR6, c[0x4][0x78] ;  /* 0x01000f00ff0677ac */ /* 0x000ee20008000a00 */
[----:B------:R-:W4:Y:S01]  /*6280*/  LDC.64 R14, c[0x4][R15] ;  /* 0x010000000f0e7b82 */ /* 0x000f220000000a00 */
[----:B------:R-:W5:Y:S01]  /*6290*/  LDCU.64 UR4, c[0x4][0x10] ;  /* 0x01000200ff0477ac */ /* 0x000f620008000a00 */
[----:B--2---:R-:W-:Y:S01]  /*62a0*/  MOV R5, UR9 ;  /* 0x0000000900057c02 */ /* 0x004fe20008000f00 */
[----:B-1----:R-:W-:Y:S01]  /*62b0*/  IMAD.U32 R4, RZ, RZ, UR8 ;  /* 0x00000008ff047e24 */ /* 0x002fe2000f8e00ff */
[----:B---3--:R-:W-:Y:S01]  /*62c0*/  MOV R7, UR7 ;  /* 0x0000000700077c02 */ /* 0x008fe20008000f00 */
[----:B------:R-:W-:Y:S01]  /*62d0*/  IMAD.U32 R6, RZ, RZ, UR6 ;  /* 0x00000006ff067e24 */ /* 0x000fe2000f8e00ff */
[----:B-----5:R-:W-:Y:S01]  /*62e0*/  MOV R11, UR5 ;  /* 0x00000005000b7c02 */ /* 0x020fe20008000f00 */
[----:B------:R-:W-:Y:S02]  /*62f0*/  IMAD.U32 R10, RZ, RZ, UR4 ;  /* 0x00000004ff0a7e24 */ /* 0x000fe4000f8e00ff */
[----:B------:R-:W-:Y:S07]  /*6300*/  LEPC R20, `(.L_x_109) ;  /* 0x000000001014794e */ /* 0x000fee0000000000 */
[----:B----4-:R-:W-:Y:S05]  /*6310*/  CALL.ABS.NOINC R14 ;  /* 0x000000000e007343 */ /* 0x010fea0003c00000 */
.L_x_109:
[----:B------:R-:W-:Y:S01]  /*6320*/  LOP3.LUT P0, RZ, R69, 0x60, RZ, 0xc0, !PT ;  /* 0x0000006045ff7812 */ /* 0x000fe2000780c0ff */
[----:B------:R-:W-:Y:S05]  /*6330*/  WARPSYNC.ALL ;  /* 0x0000000000007948 */ /* 0x000fea0003800000 */
[----:B------:R-:W-:Y:S01]  /*6340*/  R2UR UR4, R2 ;  /* 0x00000000020472ca */ /* 0x000fe200000e0000 */
[----:B------:R-:W-:Y:S01]  /*6350*/  BSSY.RECONVERGENT B0, `(.L_x_110) ;  /* 0x000009d000007945 */ /* 0x000fe20003800200 */
[-C--:B------:R-:W-:Y:S02]  /*6360*/  F2FP.F16.E4M3.UNPACK_B R2, R24.reuse ;  /* 0x00000018ff02723e */ /* 0x080fe400020006ff */
[-C--:B-1----:R-:W-:Y:S02]  /*6370*/  F2FP.F16.E4M3.UNPACK_B R4, R25.reuse ;  /* 0x00000019ff04723e */ /* 0x082fe400020006ff */
[----:B------:R-:W-:Y:S01]  /*6380*/  F2FP.F16.E4M3.UNPACK_B R24, R24.H1 ;  /* 0x00000018ff18723e */ /* 0x000fe200030006ff */
[----:B------:R-:W-:Y:S01]  /*6390*/  HADD2.F32 R0, -RZ, R2.H0_H0 ;  /* 0x20000002ff007230 */ /* 0x000fe20000004100 */
[----:B------:R-:W-:Y:S01]  /*63a0*/  F2FP.F16.E4M3.UNPACK_B R25, R25.H1 ;  /* 0x00000019ff19723e */ /* 0x000fe200030006ff */
[----:B------:R-:W-:Y:S01]  /*63b0*/  HADD2.F32 R41, -RZ, R4.H0_H0 ;  /* 0x20000004ff297230 */ /* 0x000fe20000004100 */
[-C--:B------:R-:W-:Y:S01]  /*63c0*/  F2FP.F16.E4M3.UNPACK_B R46, R26.reuse ;  /* 0x0000001aff2e723e */ /* 0x080fe200020006ff */
[--C-:B------:R-:W-:Y:S01]  /*63d0*/  HADD2.F32 R3, -RZ, R24.reuse.H0_H0 ;  /* 0x20000018ff037230 */ /* 0x100fe20000004100 */
[----:B------:R-:W-:Y:S01]  /*63e0*/  F2FP.F16.E4M3.UNPACK_B R48, R26.H1 ;  /* 0x0000001aff30723e */ /* 0x000fe200030006ff */
[----:B------:R-:W-:Y:S01]  /*63f0*/  HADD2.F32 R40, -RZ, R24.H1_H1 ;  /* 0x30000018ff287230 */ /* 0x000fe20000004100 */
[-C--:B------:R-:W-:Y:S01]  /*6400*/  F2FP.F16.E4M3.UNPACK_B R50, R27.reuse ;  /* 0x0000001bff32723e */ /* 0x080fe200020006ff */
[----:B------:R-:W-:Y:S01]  /*6410*/  HADD2.F32 R42, -RZ, R4.H1_H1 ;  /* 0x30000004ff2a7230 */ /* 0x000fe20000004100 */
[----:B------:R-:W-:Y:S01]  /*6420*/  F2FP.F16.E4M3.UNPACK_B R52, R27.H1 ;  /* 0x0000001bff34723e */ /* 0x000fe200030006ff */
[--C-:B------:R-:W-:Y:S01]  /*6430*/  HADD2.F32 R43, -RZ, R25.reuse.H0_H0 ;  /* 0x20000019ff2b7230 */ /* 0x100fe20000004100 */
[-C--:B------:R-:W-:Y:S01]  /*6440*/  F2FP.F16.E4M3.UNPACK_B R54, R16.reuse ;  /* 0x00000010ff36723e */ /* 0x080fe200020006ff */
[----:B------:R-:W-:Y:S01]  /*6450*/  HADD2.F32 R44, -RZ, R25.H1_H1 ;  /* 0x30000019ff2c7230 */ /* 0x000fe20000004100 */
[----:B------:R-:W-:Y:S01]  /*6460*/  F2FP.F16.E4M3.UNPACK_B R56, R16.H1 ;  /* 0x00000010ff38723e */ /* 0x000fe200030006ff */
[----:B------:R-:W-:Y:S01]  /*6470*/  HADD2.F32 R2, -RZ, R2.H1_H1 ;  /* 0x30000002ff027230 */ /* 0x000fe20000004100 */
[-C--:B------:R-:W-:Y:S01]  /*6480*/  F2FP.F16.E4M3.UNPACK_B R58, R17.reuse ;  /* 0x00000011ff3a723e */ /* 0x080fe200020006ff */
[--C-:B------:R-:W-:Y:S01]  /*6490*/  HADD2.F32 R45, -RZ, R46.reuse.H0_H0 ;  /* 0x2000002eff2d7230 */ /* 0x100fe20000004100 */
        /* <DEDUP_REMOVED lines=10> */
[----:B------:R-:W1:Y:S01]  /*6540*/  LDTM.x32 R4, tmem[UR4] ;  /* 0x00000004000479ee */ /* 0x000e6200082c0000 */
[----:B------:R-:W-:Y:S01]  /*6550*/  NOP ;  /* 0x0000000000007918 */ /* 0x000fe20000000000 */
[----:B------:R-:W-:Y:S01]  /*6560*/  IADD3 R82, PT, PT, R82, 0xa0, RZ ;  /* 0x000000a052527810 */ /* 0x000fe20007ffe0ff */
[--C-:B------:R-:W-:Y:S01]  /*6570*/  HADD2.F32 R53, -RZ, R54.reuse.H0_H0 ;  /* 0x20000036ff357230 */ /* 0x100fe20000004100 */
[----:B------:R-:W-:Y:S01]  /*6580*/  IADD3 R36, PT, PT, R36, 0x1, RZ ;  /* 0x0000000124247810 */ /* 0x000fe20007ffe0ff */
[----:B------:R-:W-:Y:S01]  /*6590*/  HADD2.F32 R54, -RZ, R54.H1_H1 ;  /* 0x30000036ff367230 */ /* 0x000fe20000004100 */
[----:B------:R-:W-:Y:S01]  /*65a0*/  LOP3.LUT R82, R82, 0xfefffff8, RZ, 0xc0, !PT ;  /* 0xfefffff852527812 */ /* 0x000fe200078ec0ff */
[--C-:B------:R-:W-:Y:S02]  /*65b0*/  HADD2.F32 R57, -RZ, R58.reuse.H0_H0 ;  /* 0x2000003aff397230 */ /* 0x100fe40000004100 */
[----:B------:R-:W-:Y:S01]  /*65c0*/  HADD2.F32 R58, -RZ, R58.H1_H1 ;  /* 0x3000003aff3a7230 */ /* 0x000fe20000004100 */
[----:B-1----:R1:W-:Y:S01]  /*65d0*/  SYNCS.ARRIVE.TRANS64.RED.A1T0 RZ, [R82+URZ], RZ ;  /* 0x000000ff52ff79a7 */ /* 0x0023e200081004ff */
[--C-:B------:R-:W-:Y:S02]  /*65e0*/  HADD2.F32 R61, -RZ, R62.reuse.H0_H0 ;  /* 0x2000003eff3d7230 */ /* 0x100fe40000004100 */
[----:B------:R-:W-:Y:S02]  /*65f0*/  HADD2.F32 R62, -RZ, R62.H1_H1 ;  /* 0x3000003eff3e7230 */ /* 0x000fe40000004100 */
[--C-:B------:R-:W-:Y:S02]  /*6600*/  HADD2.F32 R65, -RZ, R66.reuse.H0_H0 ;  /* 0x20000042ff417230 */ /* 0x100fe40000004100 */
[----:B------:R-:W-:Y:S02]  /*6610*/  HADD2.F32 R66, -RZ, R66.H1_H1 ;  /* 0x30000042ff427230 */ /* 0x000fe40000004100 */
[--C-:B------:R-:W-:Y:S02]  /*6620*/  HADD2.F32 R51, -RZ, R52.reuse.H0_H0 ;  /* 0x20000034ff337230 */ /* 0x100fe40000004100 */
[----:B------:R-:W-:Y:S02]  /*6630*/  HADD2.F32 R52, -RZ, R52.H1_H1 ;  /* 0x30000034ff347230 */ /* 0x000fe40000004100 */
[--C-:B------:R-:W-:Y:S02]  /*6640*/  HADD2.F32 R55, -RZ, R56.reuse.H0_H0 ;  /* 0x20000038ff377230 */ /* 0x100fe40000004100 */
[C---:B----4-:R-:W-:Y:S01]  /*6650*/  FMUL R4, R38.reuse, R4 ;  /* 0x0000000426047220 */ /* 0x050fe20000400000 */
[C---:B------:R-:W-:Y:S01]  /*6660*/  FMUL R5, R38.reuse, R5 ;  /* 0x0000000526057220 */ /* 0x040fe20000400000 */
[C---:B------:R-:W-:Y:S01]  /*6670*/  FMUL R8, R38.reuse, R8 ;  /* 0x0000000826087220 */ /* 0x040fe20000400000 */
[C---:B------:R-:W-:Y:S01]  /*6680*/  FMUL R9, R38.reuse, R9 ;  /* 0x0000000926097220 */ /* 0x040fe20000400000 */
[C---:B------:R-:W-:Y:S01]  /*6690*/  FFMA R4, R39.reuse, R0, R4 ;  /* 0x0000000027047223 */ /* 0x040fe20000000004 */
[C---:B------:R-:W-:Y:S01]  /*66a0*/  FFMA R5, R39.reuse, R2, R5 ;  /* 0x0000000227057223 */ /* 0x040fe20000000005 */
[C---:B------:R-:W-:Y:S01]  /*66b0*/  FMUL R12, R38.reuse, R12 ;  /* 0x0000000c260c7220 */ /* 0x040fe20000400000 */
        /* <DEDUP_REMOVED lines=15> */
[C---:B------:R-:W-:Y:S01]  /*67b0*/  FFMA R6, R39.reuse, R3, R6 ;  /* 0x0000000327067223 */ /* 0x040fe20000000006 */
[C---:B------:R-:W-:Y:S01]  /*67c0*/  FFMA R7, R39.reuse, R40, R7 ;  /* 0x0000002827077223 */ /* 0x040fe20000000007 */
[C---:B------:R-:W-:Y:S01]  /*67d0*/  FFMA R8, R39.reuse, R41, R8 ;  /* 0x0000002927087223 */ /* 0x040fe20000000008 */
[C---:B------:R-:W-:Y:S01]  /*67e0*/  FFMA R9, R39.reuse, R42, R9 ;  /* 0x0000002a27097223 */ /* 0x040fe20000000009 */
[C---:B------:R-:W-:Y:S01]  /*67f0*/  FFMA R10, R39.reuse, R43, R10 ;  /* 0x0000002b270a7223 */ /* 0x040fe2000000000a */
[C---:B------:R-:W-:Y:S01]  /*6800*/  FFMA R11, R39.reuse, R44, R11 ;  /* 0x0000002c270b7223 */ /* 0x040fe2000000000b */
[C---:B------:R-:W-:Y:S01]  /*6810*/  FFMA R12, R39.reuse, R45, R12 ;  /* 0x0000002d270c7223 */ /* 0x040fe2000000000c */
[----:B------:R-:W-:Y:S01]  /*6820*/  FFMA R13, R39, R46, R13 ;  /* 0x0000002e270d7223 */ /* 0x000fe2000000000d */
[----:B------:R-:W-:Y:S01]  /*6830*/  F2FP.SATFINITE.E4M3.F32.PACK_AB_MERGE_C R6, R7, R6, RZ ;  /* 0x000000060706723e */ /* 0x000fe200048070ff */
[C---:B------:R-:W-:Y:S01]  /*6840*/  FMUL R14, R38.reuse, R14 ;  /* 0x0000000e260e7220 */ /* 0x040fe20000400000 */
[----:B------:R-:W-:Y:S01]  /*6850*/  F2FP.SATFINITE.E4M3.F32.PACK_AB_MERGE_C R10, R11, R10, RZ ;  /* 0x0000000a0b0a723e */ /* 0x000fe200048070ff */
[C---:B------:R-:W-:Y:S01]  /*6860*/  FMUL R15, R38.reuse, R15 ;  /* 0x0000000f260f7220 */ /* 0x040fe20000400000 */
[----:B------:R-:W-:Y:S01]  /*6870*/  F2FP.SATFINITE.E4M3.F32.PACK_AB_MERGE_C R4, R5, R4, R6 ;  /* 0x000000040504723e */ /* 0x000fe20004807006 */
[----:B------:R-:W-:Y:S01]  /*6880*/  FFMA R14, R39, R47, R14 ;  /* 0x0000002f270e7223 */ /* 0x000fe2000000000e */
[----:B------:R-:W-:Y:S01]  /*6890*/  F2FP.SATFINITE.E4M3.F32.PACK_AB_MERGE_C R5, R9, R8, R10 ;  /* 0x000000080905723e */ /* 0x000fe2000480700a */
[C---:B------:R-:W-:Y:S01]  /*68a0*/  FFMA R15, R39.reuse, R48, R15 ;  /* 0x00000030270f7223 */ /* 0x040fe2000000000f */
[C---:B------:R-:W-:Y:S01]  /*68b0*/  FFMA R16, R39.reuse, R49, R16 ;  /* 0x0000003127107223 */ /* 0x040fe20000000010 */
[C---:B------:R-:W-:Y:S01]  /*68c0*/  FFMA R17, R39.reuse, R50, R17 ;  /* 0x0000003227117223 */ /* 0x040fe20000000011 */
[C---:B------:R-:W-:Y:S01]  /*68d0*/  FMUL R18, R38.reuse, R18 ;  /* 0x0000001226127220 */ /* 0x040fe20000400000 */
[C---:B------:R-:W-:Y:S01]  /*68e0*/  FMUL R19, R38.reuse, R19 ;  /* 0x0000001326137220 */ /* 0x040fe20000400000 */
[----:B------:R-:W-:Y:S02]  /*68f0*/  HADD2.F32 R56, -RZ, R56.H1_H1 ;  /* 0x30000038ff387230 */ /* 0x000fe40000004100 */
[C---:B------:R-:W-:Y:S01]  /*6900*/  FMUL R22, R38.reuse, R22 ;  /* 0x0000001626167220 */ /* 0x040fe20000400000 */
[C---:B------:R-:W-:Y:S01]  /*6910*/  FFMA R18, R39.reuse, R51, R18 ;  /* 0x0000003327127223 */ /* 0x040fe20000000012 */
[C---:B------:R-:W-:Y:S01]  /*6920*/  FFMA R19, R39.reuse, R52, R19 ;  /* 0x0000003427137223 */ /* 0x040fe20000000013 */
[C---:B------:R-:W-:Y:S01]  /*6930*/  FMUL R23, R38.reuse, R23 ;  /* 0x0000001726177220 */ /* 0x040fe20000400000 */
[C---:B------:R-:W-:Y:S01]  /*6940*/  FFMA R20, R39.reuse, R53, R20 ;  /* 0x0000003527147223 */ /* 0x040fe20000000014 */
[C---:B------:R-:W-:Y:S01]  /*6950*/  FFMA R21, R39.reuse, R54, R21 ;  /* 0x0000003627157223 */ /* 0x040fe20000000015 */
[--C-:B------:R-:W-:Y:S02]  /*6960*/  HADD2.F32 R59, -RZ, R60.reuse.H0_H0 ;  /* 0x2000003cff3b7230 */ /* 0x100fe40000004100 */
[C---:B------:R-:W-:Y:S01]  /*6970*/  FFMA R22, R39.reuse, R55, R22 ;  /* 0x0000003727167223 */ /* 0x040fe20000000016 */
[----:B------:R-:W-:Y:S02]  /*6980*/  HADD2.F32 R60, -RZ, R60.H1_H1 ;  /* 0x3000003cff3c7230 */ /* 0x000fe40000004100 */
[C---:B------:R-:W-:Y:S01]  /*6990*/  FMUL R3, R38.reuse, R26 ;  /* 0x0000001a26037220 */ /* 0x040fe20000400000 */
        /* <DEDUP_REMOVED lines=16> */
[----:B------:R-:W-:Y:S01]  /*6aa0*/  FFMA R31, R39, R64, R31 ;  /* 0x00000040271f7223 */ /* 0x000fe2000000001f */
[----:B------:R-:W-:Y:S01]  /*6ab0*/  FMUL R35, R38, R35 ;  /* 0x0000002326237220 */ /* 0x000fe20000400000 */
[----:B------:R-:W-:Y:S01]  /*6ac0*/  F2FP.SATFINITE.E4M3.F32.PACK_AB_MERGE_C R14, R15, R14, RZ ;  /* 0x0000000e0f0e723e */ /* 0x000fe200048070ff */
[----:B------:R-:W-:Y:S01]  /*6ad0*/  FFMA R28, R39, R65, R28 ;  /* 0x00000041271c7223 */ /* 0x000fe2000000001c */
[----:B------:R-:W-:Y:S01]  /*6ae0*/  F2FP.SATFINITE.E4M3.F32.PACK_AB_MERGE_C R7, R19, R18, RZ ;  /* 0x000000121307723e */ /* 0x000fe200048070ff */
[C---:B------:R-:W-:Y:S01]  /*6af0*/  FFMA R29, R39.reuse, R66, R29 ;  /* 0x00000042271d7223 */ /* 0x040fe2000000001d */
[----:B------:R-:W-:Y:S01]  /*6b00*/  FFMA R30, R39, R67, R30 ;  /* 0x00000043271e7223 */ /* 0x000fe2000000001e */
[----:B------:R-:W-:Y:S01]  /*6b10*/  F2FP.SATFINITE.E4M3.F32.PACK_AB_MERGE_C R22, R23, R22, RZ ;  /* 0x000000161716723e */ /* 0x000fe200048070ff */
[----:B------:R-:W-:Y:S01]  /*6b20*/  FFMA R35, R39, R68, R35 ;  /* 0x0000004427237223 */ /* 0x000fe20000000023 */
[----:B------:R-:W-:Y:S02]  /*6b30*/  F2FP.SATFINITE.E4M3.F32.PACK_AB_MERGE_C R6, R13, R12, R14 ;  /* 0x0000000c0d06723e */ /* 0x000fe4000480700e */
[----:B------:R-:W-:Y:S02]  /*6b40*/  F2FP.SATFINITE.E4M3.F32.PACK_AB_MERGE_C R7, R17, R16, R7 ;  /* 0x000000101107723e */ /* 0x000fe40004807007 */
[----:B------:R-:W-:Y:S02]  /*6b50*/  F2FP.SATFINITE.E4M3.F32.PACK_AB_MERGE_C R20, R21, R20, R22 ;  /* 0x000000141514723e */ /* 0x000fe40004807016 */
[----:B------:R-:W-:Y:S01]  /*6b60*/  F2FP.SATFINITE.E4M3.F32.PACK_AB_MERGE_C R3, R27, R3, RZ ;  /* 0x000000031b03723e */ /* 0x000fe200048070ff */
[----:B------:R1:W-:Y:S01]  /*6b70*/  STS.128 [R79+UR44+0x1200], R4 ;  /* 0x001200044f007988 */ /* 0x0003e20008000c2c */
[----:B------:R-:W-:Y:S02]  /*6b80*/  F2FP.SATFINITE.E4M3.F32.PACK_AB_MERGE_C R22, R31, R26, RZ ;  /* 0x0000001a1f16723e */ /* 0x000fe400048070ff */
[----:B------:R-:W-:Y:S02]  /*6b90*/  F2FP.SATFINITE.E4M3.F32.PACK_AB_MERGE_C R23, R35, R30, RZ ;  /* 0x0000001e2317723e */ /* 0x000fe400048070ff */
[----:B------:R-:W-:Y:S02]  /*6ba0*/  F2FP.SATFINITE.E4M3.F32.PACK_AB_MERGE_C R21, R2, R0, R3 ;  /* 0x000000000215723e */ /* 0x000fe40004807003 */
[----:B------:R-:W-:Y:S02]  /*6bb0*/  F2FP.SATFINITE.E4M3.F32.PACK_AB_MERGE_C R22, R25, R24, R22 ;  /* 0x000000181916723e */ /* 0x000fe40004807016 */
[----:B------:R-:W-:Y:S05]  /*6bc0*/  F2FP.SATFINITE.E4M3.F32.PACK_AB_MERGE_C R23, R29, R28, R23 ;  /* 0x0000001c1d17723e */ /* 0x000fea0004807017 */
[----:B------:R1:W-:Y:S01]  /*6bd0*/  STS.128 [R78+0x1010], R20 ;  /* 0x001010144e007388 */ /* 0x0003e20000000c00 */
[----:B------:R-:W-:Y:S01]  /*6be0*/  @!PT LDS RZ, [RZ] ;  /* 0x00000000fffff984 */ /* 0x000fe20000000800 */
[----:B------:R-:W-:Y:S01]  /*6bf0*/  @!PT LDS RZ, [RZ] ;  /* 0x00000000fffff984 */ /* 0x000fe20000000800 */
[----:B------:R-:W-:Y:S01]  /*6c00*/  @!PT LDS RZ, [RZ] ;  /* 0x00000000fffff984 */ /* 0x000fe20000000800 */
[----:B------:R-:W-:Y:S01]  /*6c10*/  @!PT LDS RZ, [RZ] ;  /* 0x00000000fffff984 */ /* 0x000fe20000000800 */
[----:B------:R2:W-:Y:S07]  /*6c20*/  MEMBAR.ALL.CTA ;  /* 0x0000000000007992 */ /* 0x0005ee0000008000 */
[----:B--2---:R-:W2:Y:S02]  /*6c30*/  FENCE.VIEW.ASYNC.S ;  /* 0x00000000000073c6 */ /* 0x004ea40000000000 */
[----:B--2---:R-:W-:Y:S06]  /*6c40*/  BAR.SYNC.DEFER_BLOCKING 0x1, 0x80 ;  /* 0x0042000000007b1d */ /* 0x004fec0000010000 */
[----:B------:R-:W-:Y:S05]  /*6c50*/  @P0 BRA `(.L_x_111) ;  /* 0x0000000000300947 */ /* 0x000fea0003800000 */
[----:B------:R-:W-:Y:S02]  /*6c60*/  UIADD3 UR4, UPT, UPT, UR44, 0x1200, URZ ;  /* 0x000012002c047890 */ /* 0x000fe4000fffe0ff */
[----:B------:R-:W-:Y:S02]  /*6c70*/  USHF.L.U32 UR9, UR45, 0x6, URZ ;  /* 0x000000062d097899 */ /* 0x000fe400080006ff */
[----:B------:R-:W-:Y:S02]  /*6c80*/  USHF.L.U32 UR10, UR46, 0x6, URZ ;  /* 0x000000062e0a7899 */ /* 0x000fe400080006ff */
[----:B------:R-:W-:Y:S01]  /*6c90*/  MOV R87, UR4 ;  /* 0x0000000400577c02 */ /* 0x000fe20008000f00 */
[----:B------:R-:W-:Y:S01]  /*6ca0*/  UIADD3 UR4, UP0, UPT, UR62, 0x680, URZ ;  /* 0x000006803e047890 */ /* 0x000fe2000ff1e0ff */
[----:B------:R-:W-:Y:S02]  /*6cb0*/  UMOV UR11, UR36 ;  /* 0x00000024000b7c82 */ /* 0x000fe40008000000 */
[----:B------:R-:W-:Y:S01]  /*6cc0*/  R2UR UR8, R87 ;  /* 0x00000000570872ca */ /* 0x000fe200000e0000 */
[----:B------:R-:W-:Y:S11]  /*6cd0*/  UIADD3.X UR5, UPT, UPT, URZ, UR63, URZ, UP0, !UPT ;  /* 0x0000003fff057290 */ /* 0x000ff600087fe4ff */
[----:B------:R-:W-:Y:S01]  /*6ce0*/  @!UPT UIADD3 URZ, UPT, UPT, URZ, URZ, URZ ;  /* 0x000000fffffff290 */ /* 0x000fe2000fffe0ff */
[----:B------:R2:W-:Y:S01]  /*6cf0*/  UTMASTG.3D [UR8], [UR4] ;  /* 0x00000008040073b5 */ /* 0x0005e20008010000 */
[----:B------:R0:W-:Y:S01]  /*6d00*/  UTMACMDFLUSH ;  /* 0x00000000000079b7 */ /* 0x0001e20000000000 */
[----:B--2---:R-:W-:Y:S04]  /*6d10*/  DEPBAR.LE SB0, 0x0 ;  /* 0x000080000000791a */ /* 0x004fe80000000000 */
.L_x_111:
[----:B------:R-:W-:Y:S05]  /*6d20*/  BSYNC.RECONVERGENT B0 ;  /* 0x0000000000007941 */ /* 0x000fea0003800200 */
.L_x_110:
[----:B------:R-:W-:Y:S01]  /*6d30*/  BAR.SYNC.DEFER_BLOCKING 0x1, 0x80 ;  /* 0x0042000000007b1d */ /* 0x000fe20000010000 */
[----:B------:R-:W-:Y:S01]  /*6d40*/  ISETP.NE.AND P0, PT, R83, 0x2, PT ;  /* 0x000000025300780c */ /* 0x000fe20003f05270 */
[----:B------:R-:W-:Y:S01]  /*6d50*/  UISETP.NE.AND UP0, UPT, UR47, URZ, UPT ;  /* 0x000000ff2f00728c */ /* 0x000fe2000bf05270 */
[----:B------:R-:W-:Y:S01]  /*6d60*/  ISETP.NE.AND P1, PT, R36, 0x4, PT ;  /* 0x000000042400780c */ /* 0x000fe20003f25270 */
[----:B------:R-:W-:Y:S01]  /*6d70*/  UIADD3 UR45, UPT, UPT, UR37, UR55, URZ ;  /* 0x00000037252d7290 */ /* 0x000fe2000fffe0ff */
[----:B------:R-:W-:Y:S01]  /*6d80*/  SEL R2, RZ, 0x1, P0 ;  /* 0x00000001ff027807 */ /* 0x000fe20000000000 */
[----:B------:R-:W-:Y:S01]  /*6d90*/  UIADD3 UR46, UPT, UPT, UR38, UR58, URZ ;  /* 0x0000003a262e7290 */ /* 0x000fe2000fffe0ff */
[----:B------:R-:W-:Y:S02]  /*6da0*/  SEL R0, RZ, 0x1, P1 ;  /* 0x00000001ff007807 */ /* 0x000fe40000800000 */
[----:B------:R-:W-:Y:S02]  /*6db0*/  LOP3.LUT R85, R85, R2, RZ, 0x3c, !PT ;  /* 0x0000000255557212 */ /* 0x000fe400078e3cff */
[----:B------:R-:W-:Y:S02]  /*6dc0*/  LOP3.LUT R86, R86, R0, RZ, 0x3c, !PT ;  /* 0x0000000056567212 */ /* 0x000fe400078e3cff */
[----:B------:R-:W-:Y:S02]  /*6dd0*/  SEL R83, R83, RZ, P0 ;  /* 0x000000ff53537207 */ /* 0x000fe40000000000 */
[----:B------:R-:W-:Y:S01]  /*6de0*/  SEL R36, R36, RZ, P1 ;  /* 0x000000ff24247207 */ /* 0x000fe20000800000 */
[----:B------:R-:W-:Y:S01]  /*6df0*/  UMOV UR36, UR54 ;  /* 0x0000003600247c82 */ /* 0x000fe20008000000 */
[----:B------:R-:W-:Y:S05]  /*6e00*/  BRA.U UP0, `(.L_x_112) ;  /* 0xffffffe500487547 */ /* 0x000fea000b83ffff */
[----:B------:R-:W-:Y:S05]  /*6e10*/  EXIT ;  /* 0x000000000000794d */ /* 0x000fea0003800000 */
.L_x_24:
[----:B-1----:R1:W2:Y:S02]  /*6e20*/  SYNCS.PHASECHK.TRANS64.TRYWAIT P0, [R0+URZ+0xd0], R2 ;  /* 0x0000d002000075a7 */ /* 0x0022a400080011ff */
[----:B--2---:R-:W-:Y:S05]  /*6e30*/  @!P0 NANOSLEEP.SYNCS 0x989680 ;  /* 0x009896800000895d */ /* 0x004fea0003900000 */
[----:B------:R-:W2:Y:S02]  /*6e40*/  @!P0 SYNCS.PHASECHK.TRANS64 P0, [R0+URZ+0xd0], R2 ;  /* 0x0000d002000085a7 */ /* 0x000ea400080010ff */
[----:B--2---:R-:W-:Y:S05]  /*6e50*/  @!P0 BRA `(.L_x_24) ;  /* 0xfffffffc00f08947 */ /* 0x004fea000383ffff */
[----:B------:R-:W-:Y:S05]  /*6e60*/  BRA `(.L_x_113) ;  /* 0xffffffa800f47947 */ /* 0x000fea000383ffff */
.L_x_27:
[----:B-1----:R-:W-:-:S07]  /*6e70*/  MOV R0, UR33 ;  /* 0x0000002100007c02 */ /* 0x002fce0008000f00 */
.L_x_114:
[----:B-1----:R1:W2:Y:S02]  /*6e80*/  SYNCS.PHASECHK.TRANS64.TRYWAIT P0, [R0+URZ+0x20], R3 ;  /* 0x00002003000075a7 */ /* 0x0022a400080011ff */
[----:B--2---:R-:W-:Y:S05]  /*6e90*/  @!P0 NANOSLEEP.SYNCS 0x989680 ;  /* 0x009896800000895d */ /* 0x004fea0003900000 */
[----:B------:R-:W2:Y:S02]  /*6ea0*/  @!P0 SYNCS.PHASECHK.TRANS64 P0, [R0+URZ+0x20], R3 ;  /* 0x00002003000085a7 */ /* 0x000ea400080010ff */
[----:B--2---:R-:W-:Y:S05]  /*6eb0*/  @!P0 BRA `(.L_x_114) ;  /* 0xfffffffc00f08947 */ /* 0x004fea000383ffff */
[----:B------:R-:W-:Y:S05]  /*6ec0*/  BRA `(.L_x_26) ;  /* 0xffffffac00447947 */ /* 0x000fea000383ffff */
.L_x_34:
[----:B-1----:R-:W-:-:S07]  /*6ed0*/  MOV R0, UR17 ;  /* 0x0000001100007c02 */ /* 0x002fce0008000f00 */
.L_x_115:
[----:B-1----:R1:W2:Y:S02]  /*6ee0*/  SYNCS.PHASECHK.TRANS64.TRYWAIT P0, [R0+URZ+0x20], R3 ;  /* 0x00002003000075a7 */ /* 0x0022a400080011ff */
[----:B--2---:R-:W-:Y:S05]  /*6ef0*/  @!P0 NANOSLEEP.SYNCS 0x989680 ;  /* 0x009896800000895d */ /* 0x004fea0003900000 */
[----:B------:R-:W2:Y:S02]  /*6f00*/  @!P0 SYNCS.PHASECHK.TRANS64 P0, [R0+URZ+0x20], R3 ;  /* 0x00002003000085a7 */ /* 0x000ea400080010ff */
[----:B--2---:R-:W-:Y:S05]  /*6f10*/  @!P0 BRA `(.L_x_115) ;  /* 0xfffffffc00f08947 */ /* 0x004fea000383ffff */
[----:B------:R-:W-:Y:S05]  /*6f20*/  BRA `(.L_x_33) ;  /* 0xffffffb000047947 */ /* 0x000fea000383ffff */
.L_x_39:
[----:B-1----:R1:W2:Y:S02]  /*6f30*/  SYNCS.PHASECHK.TRANS64.TRYWAIT P0, [R3+URZ+0x60], R0 ;  /* 0x00006000030075a7 */ /* 0x0022a400080011ff */
[----:B--2---:R-:W-:Y:S05]  /*6f40*/  @!P0 NANOSLEEP.SYNCS 0x989680 ;  /* 0x009896800000895d */ /* 0x004fea0003900000 */
[----:B------:R-:W2:Y:S02]  /*6f50*/  @!P0 SYNCS.PHASECHK.TRANS64 P0, [R3+URZ+0x60], R0 ;  /* 0x00006000030085a7 */ /* 0x000ea400080010ff */
[----:B--2---:R-:W-:Y:S05]  /*6f60*/  @!P0 BRA `(.L_x_39) ;  /* 0xfffffffc00f08947 */ /* 0x004fea000383ffff */
[----:B------:R-:W-:Y:S05]  /*6f70*/  BRA `(.L_x_116) ;  /* 0xffffffb000a87947 */ /* 0x000fea000383ffff */
.L_x_43:
[----:B------:R-:W-:-:S07]  /*6f80*/  MOV R0, UR4 ;  /* 0x0000000400007c02 */ /* 0x000fce0008000f00 */
.L_x_117:
[----:B-1----:R1:W2:Y:S02]  /*6f90*/  SYNCS.PHASECHK.TRANS64.TRYWAIT P0, [R0+URZ], R2 ;  /* 0x00000002000075a7 */ /* 0x0022a400080011ff */
[----:B--2---:R-:W-:Y:S05]  /*6fa0*/  @!P0 NANOSLEEP.SYNCS 0x989680 ;  /* 0x009896800000895d */ /* 0x004fea0003900000 */
[----:B------:R-:W2:Y:S02]  /*6fb0*/  @!P0 SYNCS.PHASECHK.TRANS64 P0, [R0+URZ], R2 ;  /* 0x00000002000085a7 */ /* 0x000ea400080010ff */
[----:B--2---:R-:W-:Y:S05]  /*6fc0*/  @!P0 BRA `(.L_x_117) ;  /* 0xfffffffc00f08947 */ /* 0x004fea000383ffff */
[----:B------:R-:W-:Y:S05]  /*6fd0*/  BRA `(.L_x_118) ;  /* 0xffffffb8004c7947 */ /* 0x000fea000383ffff */
.L_x_44:
[----:B------:R-:W-:-:S07]  /*6fe0*/  MOV R0, UR5 ;  /* 0x0000000500007c02 */ /* 0x000fce0008000f00 */
.L_x_119:
[----:B-1----:R1:W2:Y:S02]  /*6ff0*/  SYNCS.PHASECHK.TRANS64.TRYWAIT P0, [R0+URZ], R3 ;  /* 0x00000003000075a7 */ /* 0x0022a400080011ff */
[----:B--2---:R-:W-:Y:S05]  /*7000*/  @!P0 NANOSLEEP.SYNCS 0x989680 ;  /* 0x009896800000895d */ /* 0x004fea0003900000 */
[----:B------:R-:W2:Y:S02]  /*7010*/  @!P0 SYNCS.PHASECHK.TRANS64 P0, [R0+URZ], R3 ;  /* 0x00000003000085a7 */ /* 0x000ea400080010ff */
[----:B--2---:R-:W-:Y:S05]  /*7020*/  @!P0 BRA `(.L_x_119) ;  /* 0xfffffffc00f08947 */ /* 0x004fea000383ffff */
[----:B------:R-:W-:Y:S05]  /*7030*/  BRA `(.L_x_120) ;  /* 0xffffffb800587947 */ /* 0x000fea000383ffff */
.L_x_45:
[----:B------:R-:W-:-:S07]  /*7040*/  MOV R0, UR5 ;  /* 0x0000000500007c02 */ /* 0x000fce0008000f00 */
.L_x_121:
[----:B-1----:R1:W2:Y:S02]  /*7050*/  SYNCS.PHASECHK.TRANS64.TRYWAIT P0, [R0+URZ], R3 ;  /* 0x00000003000075a7 */ /* 0x0022a400080011ff */
[----:B--2---:R-:W-:Y:S05]  /*7060*/  @!P0 NANOSLEEP.SYNCS 0x989680 ;  /* 0x009896800000895d */ /* 0x004fea0003900000 */
[----:B------:R-:W2:Y:S02]  /*7070*/  @!P0 SYNCS.PHASECHK.TRANS64 P0, [R0+URZ], R3 ;  /* 0x00000003000085a7 */ /* 0x000ea400080010ff */
[----:B--2---:R-:W-:Y:S05]  /*7080*/  @!P0 BRA `(.L_x_121) ;  /* 0xfffffffc00f08947 */ /* 0x004fea000383ffff */
[----:B------:R-:W-:Y:S05]  /*7090*/  BRA `(.L_x_122) ;  /* 0xffffffb800647947 */ /* 0x000fea000383ffff */
.L_x_48:
[----:B-1----:R1:W2:Y:S02]  /*70a0*/  SYNCS.PHASECHK.TRANS64.TRYWAIT P0, [R2+URZ+0xc0], R4 ;  /* 0x0000c004020075a7 */ /* 0x0022a400080011ff */
[----:B--2---:R-:W-:Y:S05]  /*70b0*/  @!P0 NANOSLEEP.SYNCS 0x989680 ;  /* 0x009896800000895d */ /* 0x004fea0003900000 */
[----:B------:R-:W2:Y:S02]  /*70c0*/  @!P0 SYNCS.PHASECHK.TRANS64 P0, [R2+URZ+0xc0], R4 ;  /* 0x0000c004020085a7 */ /* 0x000ea400080010ff */
[----:B--2---:R-:W-:Y:S05]  /*70d0*/  @!P0 BRA `(.L_x_48) ;  /* 0xfffffffc00f08947 */ /* 0x004fea000383ffff */
[----:B------:R-:W-:Y:S05]  /*70e0*/  BRA `(.L_x_123) ;  /* 0xffffffb800c87947 */ /* 0x000fea000383ffff */
.L_x_49:
[----:B------:R-:W-:-:S07]  /*70f0*/  MOV R2, UR4 ;  /* 0x0000000400027c02 */ /* 0x000fce0008000f00 */
.L_x_124:
[----:B-1----:R1:W2:Y:S02]  /*7100*/  SYNCS.PHASECHK.TRANS64.TRYWAIT P0, [R2+URZ+0x70], R5 ;  /* 0x00007005020075a7 */ /* 0x0022a400080011ff */
[----:B--2---:R-:W-:Y:S05]  /*7110*/  @!P0 NANOSLEEP.SYNCS 0x989680 ;  /* 0x009896800000895d */ /* 0x004fea0003900000 */
[----:B------:R-:W2:Y:S02]  /*7120*/  @!P0 SYNCS.PHASECHK.TRANS64 P0, [R2+URZ+0x70], R5 ;  /* 0x00007005020085a7 */ /* 0x000ea400080010ff */
[----:B--2---:R-:W-:Y:S05]  /*7130*/  @!P0 BRA `(.L_x_124) ;  /* 0xfffffffc00f08947 */ /* 0x004fea000383ffff */
[----:B------:R-:W-:Y:S05]  /*7140*/  BRA `(.L_x_125) ;  /* 0xffffffb800d87947 */ /* 0x000fea000383ffff */
.L_x_50:
[----:B-1----:R1:W2:Y:S02]  /*7150*/  SYNCS.PHASECHK.TRANS64.TRYWAIT P1, [R2+URZ+0x60], R4 ;  /* 0x00006004020075a7 */ /* 0x0022a400080211ff */
[----:B--2---:R-:W-:Y:S05]  /*7160*/  @!P1 NANOSLEEP.SYNCS 0x989680 ;  /* 0x009896800000995d */ /* 0x004fea0003900000 */
[----:B------:R-:W2:Y:S02]  /*7170*/  @!P1 SYNCS.PHASECHK.TRANS64 P1, [R2+URZ+0x60], R4 ;  /* 0x00006004020095a7 */ /* 0x000ea400080210ff */
[----:B--2---:R-:W-:Y:S05]  /*7180*/  @!P1 BRA `(.L_x_50) ;  /* 0xfffffffc00f09947 */ /* 0x004fea000383ffff */
[----:B------:R-:W-:Y:S05]  /*7190*/  BRA `(.L_x_126) ;  /* 0xffffffbc00087947 */ /* 0x000fea000383ffff */
.L_x_53:
[----:B------:R-:W-:-:S07]  /*71a0*/  MOV R0, UR4 ;  /* 0x0000000400007c02 */ /* 0x000fce0008000f00 */
.L_x_127:
[----:B-1----:R1:W2:Y:S02]  /*71b0*/  SYNCS.PHASECHK.TRANS64.TRYWAIT P0, [R0+URZ+0x70], R2 ;  /* 0x00007002000075a7 */ /* 0x0022a400080011ff */
[----:B--2---:R-:W-:Y:S05]  /*71c0*/  @!P0 NANOSLEEP.SYNCS 0x989680 ;  /* 0x009896800000895d */ /* 0x004fea0003900000 */
[----:B------:R-:W2:Y:S02]  /*71d0*/  @!P0 SYNCS.PHASECHK.TRANS64 P0, [R0+URZ+0x70], R2 ;  /* 0x00007002000085a7 */ /* 0x000ea400080010ff */
[----:B--2---:R-:W-:Y:S05]  /*71e0*/  @!P0 BRA `(.L_x_127) ;  /* 0xfffffffc00f08947 */ /* 0x004fea000383ffff */
[----:B------:R-:W-:Y:S05]  /*71f0*/  BRA `(.L_x_52) ;  /* 0xffffffbc005c7947 */ /* 0x000fea000383ffff */
.L_x_62:
[----:B-1----:R-:W-:-:S04]  /*7200*/  MOV R5, UR5 ;  /* 0x0000000500057c02 */ /* 0x002fc80008000f00 */
[----:B------:R1:W2:Y:S03]  /*7210*/  SYNCS.PHASECHK.TRANS64.TRYWAIT P0, [R5+URZ+0x8], R6 ;  /* 0x00000806050075a7 */ /* 0x0002a600080011ff */
[----:B--2---:R-:W-:Y:S05]  /*7220*/  @!P0 NANOSLEEP.SYNCS 0x989680 ;  /* 0x009896800000895d */ /* 0x004fea0003900000 */
[----:B------:R-:W2:Y:S02]  /*7230*/  @!P0 SYNCS.PHASECHK.TRANS64 P0, [R5+URZ+0x8], R6 ;  /* 0x00000806050085a7 */ /* 0x000ea400080010ff */
[----:B--2---:R-:W-:Y:S05]  /*7240*/  @!P0 BRA `(.L_x_62) ;  /* 0xfffffffc00ec8947 */ /* 0x004fea000383ffff */
[----:B------:R-:W-:Y:S05]  /*7250*/  BRA `(.L_x_61) ;  /* 0xffffffc000147947 */ /* 0x000fea000383ffff */
.L_x_64:
[----:B------:R-:W-:Y:S01]  /*7260*/  BSSY B0, `(.L_x_128) ;  /* 0x0000006000007945 */ /* 0x000fe20003800000 */
[----:B------:R-:W-:-:S07]  /*7270*/  MOV R15, 0xffffffff ;  /* 0xffffffff000f7802 */ /* 0x000fce0000000f00 */
[----:B-1---5:R-:W-:Y:S05]  /*7280*/  WARPSYNC.COLLECTIVE R15, `(.L_x_129) ;  /* 0x000000000f0c7348 */ /* 0x022fea0003c00000 */
[----:B------:R-:W-:Y:S02]  /*7290*/  ELECT P6, UR79, PT ;  /* 0x00000000004f782f */ /* 0x000fe400038c0000 */
[----:B------:R-:W-:Y:S01]  /*72a0*/  MOV R14, UR79 ;  /* 0x0000004f000e7c02 */ /* 0x000fe20008000f00 */
[----:B-1---5:R-:W-:Y:S10]  /*72b0*/  ENDCOLLECTIVE ;  /* 0x000000000000791b */ /* 0x022ff40003800000 */
.L_x_129:
[----:B------:R-:W-:Y:S05]  /*72c0*/  BSYNC B0 ;  /* 0x0000000000007941 */ /* 0x000fea0003800000 */
.L_x_128:
[----:B------:R-:W-:Y:S01]  /*72d0*/  PLOP3.LUT P0, PT, P6, PT, PT, 0x80, 0x8 ;  /* 0x000000000008781c */ /* 0x000fe2000370f070 */
[----:B------:R-:W-:-:S12]  /*72e0*/  BRA `(.L_x_130) ;  /* 0xffffffc000407947 */ /* 0x000fd8000383ffff */
.L_x_66:
[----:B-1----:R-:W-:-:S04]  /*72f0*/  MOV R0, UR5 ;  /* 0x0000000500007c02 */ /* 0x002fc80008000f00 */
[----:B------:R1:W2:Y:S03]  /*7300*/  SYNCS.PHASECHK.TRANS64.TRYWAIT P0, [R0+URZ+0x8], R4 ;  /* 0x00000804000075a7 */ /* 0x0002a600080011ff */
[----:B--2---:R-:W-:Y:S05]  /*7310*/  @!P0 NANOSLEEP.SYNCS 0x989680 ;  /* 0x009896800000895d */ /* 0x004fea0003900000 */
[----:B------:R-:W2:Y:S02]  /*7320*/  @!P0 SYNCS.PHASECHK.TRANS64 P0, [R0+URZ+0x8], R4 ;  /* 0x00000804000085a7 */ /* 0x000ea400080010ff */
[----:B--2---:R-:W-:Y:S05]  /*7330*/  @!P0 BRA `(.L_x_66) ;  /* 0xfffffffc00ec8947 */ /* 0x004fea000383ffff */
[----:B------:R-:W-:Y:S05]  /*7340*/  BRA `(.L_x_65) ;  /* 0xffffffc000447947 */ /* 0x000fea000383ffff */
.L_x_67:
[----:B-1----:R1:W2:Y:S02]  /*7350*/  SYNCS.PHASECHK.TRANS64.TRYWAIT P0, [R0+URZ+0x60], R4 ;  /* 0x00006004000075a7 */ /* 0x0022a400080011ff */
[----:B--2---:R-:W-:Y:S05]  /*7360*/  @!P0 NANOSLEEP.SYNCS 0x989680 ;  /* 0x009896800000895d */ /* 0x004fea0003900000 */
[----:B------:R-:W2:Y:S02]  /*7370*/  @!P0 SYNCS.PHASECHK.TRANS64 P0, [R0+URZ+0x60], R4 ;  /* 0x00006004000085a7 */ /* 0x000ea400080010ff */
[----:B--2---:R-:W-:Y:S05]  /*7380*/  @!P0 BRA `(.L_x_67) ;  /* 0xfffffffc00f08947 */ /* 0x004fea000383ffff */
[----:B------:R-:W-:Y:S05]  /*7390*/  BRA `(.L_x_131) ;  /* 0xffffffc400307947 */ /* 0x000fea000383ffff */
.L_x_69:
[----:B------:R-:W-:-:S07]  /*73a0*/  MOV R0, UR31 ;  /* 0x0000001f00007c02 */ /* 0x000fce0008000f00 */
.L_x_132:
[----:B-1----:R1:W2:Y:S02]  /*73b0*/  SYNCS.PHASECHK.TRANS64.TRYWAIT P0, [R0+URZ+0xa0], R4 ;  /* 0x0000a004000075a7 */ /* 0x0022a400080011ff */
[----:B--2---:R-:W-:Y:S05]  /*73c0*/  @!P0 NANOSLEEP.SYNCS 0x989680 ;  /* 0x009896800000895d */ /* 0x004fea0003900000 */
[----:B------:R-:W2:Y:S02]  /*73d0*/  @!P0 SYNCS.PHASECHK.TRANS64 P0, [R0+URZ+0xa0], R4 ;  /* 0x0000a004000085a7 */ /* 0x000ea400080010ff */
[----:B--2---:R-:W-:Y:S05]  /*73e0*/  @!P0 BRA `(.L_x_132) ;  /* 0xfffffffc00f08947 */ /* 0x004fea000383ffff */
[----:B------:R-:W-:Y:S05]  /*73f0*/  BRA `(.L_x_133) ;  /* 0xffffffc4007c7947 */ /* 0x000fea000383ffff */
.L_x_72:
[----:B------:R-:W-:Y:S07]  /*7400*/  MOV R0, UR5 ;  /* 0x0000000500007c02 */ /* 0x000fee0008000f00 */
.L_x_134:
[----:B-1----:R1:W2:Y:S02]  /*7410*/  SYNCS.PHASECHK.TRANS64.TRYWAIT P0, [R0+URZ], R4 ;  /* 0x00000004000075a7 */ /* 0x0022a400080011ff */
[----:B--2---:R-:W-:Y:S05]  /*7420*/  @!P0 NANOSLEEP.SYNCS 0x989680 ;  /* 0x009896800000895d */ /* 0x004fea0003900000 */
[----:B------:R-:W2:Y:S02]  /*7430*/  @!P0 SYNCS.PHASECHK.TRANS64 P0, [R0+URZ], R4 ;  /* 0x00000004000085a7 */ /* 0x000ea400080010ff */
[----:B--2---:R-:W-:Y:S05]  /*7440*/  @!P0 BRA `(.L_x_134) ;  /* 0xfffffffc00f08947 */ /* 0x004fea000383ffff */
[----:B------:R-:W-:Y:S05]  /*7450*/  BRA `(.L_x_71) ;  /* 0xffffffc400907947 */ /* 0x000fea000383ffff */
.L_x_76:
[----:B-1----:R-:W-:-:S07]  /*7460*/  MOV R0, UR4 ;  /* 0x0000000400007c02 */ /* 0x002fce0008000f00 */
.L_x_135:
[----:B-1----:R1:W2:Y:S02]  /*7470*/  SYNCS.PHASECHK.TRANS64.TRYWAIT P0, [R0+URZ], R2 ;  /* 0x00000002000075a7 */ /* 0x0022a400080011ff */
[----:B--2---:R-:W-:Y:S05]  /*7480*/  @!P0 NANOSLEEP.SYNCS 0x989680 ;  /* 0x009896800000895d */ /* 0x004fea0003900000 */
[----:B------:R-:W2:Y:S02]  /*7490*/  @!P0 SYNCS.PHASECHK.TRANS64 P0, [R0+URZ], R2 ;  /* 0x00000002000085a7 */ /* 0x000ea400080010ff */
[----:B--2---:R-:W-:Y:S05]  /*74a0*/  @!P0 BRA `(.L_x_135) ;  /* 0xfffffffc00f08947 */ /* 0x004fea000383ffff */
[----:B------:R-:W-:Y:S05]  /*74b0*/  BRA `(.L_x_136) ;  /* 0xffffffc800847947 */ /* 0x000fea000383ffff */
.L_x_77:
[----:B------:R-:W-:-:S07]  /*74c0*/  MOV R0, UR5 ;  /* 0x0000000500007c02 */ /* 0x000fce0008000f00 */
.L_x_137:
[----:B-1----:R1:W2:Y:S02]  /*74d0*/  SYNCS.PHASECHK.TRANS64.TRYWAIT P0, [R0+URZ], R3 ;  /* 0x00000003000075a7 */ /* 0x0022a400080011ff */
[----:B--2---:R-:W-:Y:S05]  /*74e0*/  @!P0 NANOSLEEP.SYNCS 0x989680 ;  /* 0x009896800000895d */ /* 0x004fea0003900000 */
[----:B------:R-:W2:Y:S02]  /*74f0*/  @!P0 SYNCS.PHASECHK.TRANS64 P0, [R0+URZ], R3 ;  /* 0x00000003000085a7 */ /* 0x000ea400080010ff */
[----:B--2---:R-:W-:Y:S05]  /*7500*/  @!P0 BRA `(.L_x_137) ;  /* 0xfffffffc00f08947 */ /* 0x004fea000383ffff */
[----:B------:R-:W-:Y:S05]  /*7510*/  BRA `(.L_x_138) ;  /* 0xffffffc800907947 */ /* 0x000fea000383ffff */
.L_x_78:
[----:B------:R-:W-:-:S07]  /*7520*/  MOV R0, UR5 ;  /* 0x0000000500007c02 */ /* 0x000fce0008000f00 */
.L_x_139:
[----:B-1----:R1:W2:Y:S02]  /*7530*/  SYNCS.PHASECHK.TRANS64.TRYWAIT P0, [R0+URZ], R3 ;  /* 0x00000003000075a7 */ /* 0x0022a400080011ff */
[----:B--2---:R-:W-:Y:S05]  /*7540*/  @!P0 NANOSLEEP.SYNCS 0x989680 ;  /* 0x009896800000895d */ /* 0x004fea0003900000 */
[----:B------:R-:W2:Y:S02]  /*7550*/  @!P0 SYNCS.PHASECHK.TRANS64 P0, [R0+URZ], R3 ;  /* 0x00000003000085a7 */ /* 0x000ea400080010ff */
[----:B--2---:R-:W-:Y:S05]  /*7560*/  @!P0 BRA `(.L_x_139) ;  /* 0xfffffffc00f08947 */ /* 0x004fea000383ffff */
[----:B------:R-:W-:Y:S05]  /*7570*/  BRA `(.L_x_140) ;  /* 0xffffffc8009c7947 */ /* 0x000fea000383ffff */
.L_x_81:
[----:B------:R-:W-:-:S07]  /*7580*/  MOV R0, UR26 ;  /* 0x0000001a00007c02 */ /* 0x000fce0008000f00 */
.L_x_141:
[----:B-1----:R1:W2:Y:S02]  /*7590*/  SYNCS.PHASECHK.TRANS64.TRYWAIT P1, [R0+URZ+0xe0], R2 ;  /* 0x0000e002000075a7 */ /* 0x0022a400080211ff */
[----:B--2---:R-:W-:Y:S05]  /*75a0*/  @!P1 NANOSLEEP.SYNCS 0x989680 ;  /* 0x009896800000995d */ /* 0x004fea0003900000 */
[----:B------:R-:W2:Y:S02]  /*75b0*/  @!P1 SYNCS.PHASECHK.TRANS64 P1, [R0+URZ+0xe0], R2 ;  /* 0x0000e002000095a7 */ /* 0x000ea400080210ff */
[----:B--2---:R-:W-:Y:S05]  /*75c0*/  @!P1 BRA `(.L_x_141) ;  /* 0xfffffffc00f09947 */ /* 0x004fea000383ffff */
[----:B------:R-:W-:Y:S05]  /*75d0*/  BRA `(.L_x_142) ;  /* 0xffffffc800e87947 */ /* 0x000fea000383ffff */
.L_x_86:
[----:B--2---:R2:W4:Y:S02]  /*75e0*/  SYNCS.PHASECHK.TRANS64.TRYWAIT P0, [R7+URZ+0x60], R0 ;  /* 0x00006000070075a7 */ /* 0x00452400080011ff */
[----:B----4-:R-:W-:Y:S05]  /*75f0*/  @!P0 NANOSLEEP.SYNCS 0x989680 ;  /* 0x009896800000895d */ /* 0x010fea0003900000 */
[----:B------:R-:W4:Y:S02]  /*7600*/  @!P0 SYNCS.PHASECHK.TRANS64 P0, [R7+URZ+0x60], R0 ;  /* 0x00006000070085a7 */ /* 0x000f2400080010ff */
[----:B----4-:R-:W-:Y:S05]  /*7610*/  @!P0 BRA `(.L_x_86) ;  /* 0xfffffffc00f08947 */ /* 0x010fea000383ffff */
[----:B------:R-:W-:Y:S05]  /*7620*/  BRA `(.L_x_143) ;  /* 0xffffffd000087947 */ /* 0x000fea000383ffff */
.L_x_89:
[----:B-1----:R-:W-:Y:S07]  /*7630*/  MOV R0, UR17 ;  /* 0x0000001100007c02 */ /* 0x002fee0008000f00 */
.L_x_144:
[----:B-1----:R1:W2:Y:S02]  /*7640*/  SYNCS.PHASECHK.TRANS64.TRYWAIT P2, [R0+URZ+0x58], R7 ;  /* 0x00005807000075a7 */ /* 0x0022a400080411ff */
[----:B--2---:R-:W-:Y:S05]  /*7650*/  @!P2 NANOSLEEP.SYNCS 0x989680 ;  /* 0x009896800000a95d */ /* 0x004fea0003900000 */
[----:B------:R-:W2:Y:S02]  /*7660*/  @!P2 SYNCS.PHASECHK.TRANS64 P2, [R0+URZ+0x58], R7 ;  /* 0x000058070000a5a7 */ /* 0x000ea400080410ff */
[----:B--2---:R-:W-:Y:S05]  /*7670*/  @!P2 BRA `(.L_x_144) ;  /* 0xfffffffc00f0a947 */ /* 0x004fea000383ffff */
[----:B------:R-:W-:Y:S05]  /*7680*/  BRA `(.L_x_88) ;  /* 0xffffffd400687947 */ /* 0x000fea000383ffff */
.L_x_92:
[----:B-1----:R-:W-:Y:S07]  /*7690*/  MOV R0, UR17 ;  /* 0x0000001100007c02 */ /* 0x002fee0008000f00 */
.L_x_145:
[----:B-1----:R1:W2:Y:S02]  /*76a0*/  SYNCS.PHASECHK.TRANS64.TRYWAIT P0, [R0+URZ+0x48], R6 ;  /* 0x00004806000075a7 */ /* 0x0022a400080011ff */
[----:B--2---:R-:W-:Y:S05]  /*76b0*/  @!P0 NANOSLEEP.SYNCS 0x989680 ;  /* 0x009896800000895d */ /* 0x004fea0003900000 */
[----:B------:R-:W2:Y:S02]  /*76c0*/  @!P0 SYNCS.PHASECHK.TRANS64 P0, [R0+URZ+0x48], R6 ;  /* 0x00004806000085a7 */ /* 0x000ea400080010ff */
[----:B--2---:R-:W-:Y:S05]  /*76d0*/  @!P0 BRA `(.L_x_145) ;  /* 0xfffffffc00f08947 */ /* 0x004fea000383ffff */
[----:B------:R-:W-:Y:S05]  /*76e0*/  BRA `(.L_x_146) ;  /* 0xffffffd400b87947 */ /* 0x000fea000383ffff */
.L_x_95:
[----:B--2---:R2:W3:Y:S02]  /*76f0*/  SYNCS.PHASECHK.TRANS64.TRYWAIT P0, [R3+URZ+0x60], R0 ;  /* 0x00006000030075a7 */ /* 0x0044e400080011ff */
[----:B---3--:R-:W-:Y:S05]  /*7700*/  @!P0 NANOSLEEP.SYNCS 0x989680 ;  /* 0x009896800000895d */ /* 0x008fea0003900000 */
[----:B------:R-:W3:Y:S02]  /*7710*/  @!P0 SYNCS.PHASECHK.TRANS64 P0, [R3+URZ+0x60], R0 ;  /* 0x00006000030085a7 */ /* 0x000ee400080010ff */
[----:B---3--:R-:W-:Y:S05]  /*7720*/  @!P0 BRA `(.L_x_95) ;  /* 0xfffffffc00f08947 */ /* 0x008fea000383ffff */
[----:B------:R-:W-:Y:S05]  /*7730*/  BRA `(.L_x_147) ;  /* 0xffffffdc00107947 */ /* 0x000fea000383ffff */
.L_x_106:
[----:B-1----:R-:W-:Y:S04]  /*7740*/  MOV R0, UR44 ;  /* 0x0000002c00007c02 */ /* 0x002fe80008000f00 */
[----:B------:R1:W2:Y:S03]  /*7750*/  SYNCS.PHASECHK.TRANS64.TRYWAIT P1, [R0+URZ+0x40], R3 ;  /* 0x00004003000075a7 */ /* 0x0002a600080211ff */
[----:B--2---:R-:W-:Y:S05]  /*7760*/  @!P1 NANOSLEEP.SYNCS 0x989680 ;  /* 0x009896800000995d */ /* 0x004fea0003900000 */
[----:B------:R-:W2:Y:S02]  /*7770*/  @!P1 SYNCS.PHASECHK.TRANS64 P1, [R0+URZ+0x40], R3 ;  /* 0x00004003000095a7 */ /* 0x000ea400080210ff */
[----:B--2---:R-:W-:Y:S05]  /*7780*/  @!P1 BRA `(.L_x_106) ;  /* 0xfffffffc00ec9947 */ /* 0x004fea000383ffff */
[----:B------:R-:W-:Y:S05]  /*7790*/  BRA `(.L_x_105) ;  /* 0xffffffe800487947 */ /* 0x000fea000383ffff */
.L_x_108:
[----:B-1----:R1:W2:Y:S02]  /*77a0*/  SYNCS.PHASECHK.TRANS64.TRYWAIT P1, [R82+URZ+0x80], R4 ;  /* 0x00008004520075a7 */ /* 0x0022a400080211ff */
[----:B--2---:R-:W-:Y:S05]  /*77b0*/  @!P1 NANOSLEEP.SYNCS 0x989680 ;  /* 0x009896800000995d */ /* 0x004fea0003900000 */
[----:B------:R-:W2:Y:S02]  /*77c0*/  @!P1 SYNCS.PHASECHK.TRANS64 P1, [R82+URZ+0x80], R4 ;  /* 0x00008004520095a7 */ /* 0x000ea400080210ff */
[----:B--2---:R-:W-:Y:S05]  /*77d0*/  @!P1 BRA `(.L_x_108) ;  /* 0xfffffffc00f09947 */ /* 0x004fea000383ffff */
[----:B------:R-:W-:Y:S05]  /*77e0*/  BRA `(.L_x_107) ;  /* 0xffffffe800887947 */ /* 0x000fea000383ffff */
        .weak           $__internal_0_$__cuda_sm10x_tcgen05_guardrail_trap_col_being_dealloced_not_returned_by_alloc
        .type           $__internal_0_$__cuda_sm10x_tcgen05_guardrail_trap_col_being_dealloced_not_returned_by_alloc,@function
        .size           $__internal_0_$__cuda_sm10x_tcgen05_guardrail_trap_col_being_dealloced_not_returned_by_alloc,($__internal_1_$__cuda_sm10x_tcgen05_guardrail_trap_phase_invalid_during_alloc - $__internal_0_$__cuda_sm10x_tcgen05_guardrail_trap_col_being_dealloced_not_returned_by_alloc)
$__internal_0_$__cuda_sm10x_tcgen05_guardrail_trap_col_being_dealloced_not_returned_by_alloc:
[----:B------:R-:W-:Y:S05]  /*77f0*/  BPT.TRAP 0x1 ;  /* 0x000000040000795c */ /* 0x000fea0000300000 */
[----:B------:R-:W-:-:S04]  /*7800*/  HFMA2 R3, -RZ, RZ, 0, 0 ;  /* 0x00000000ff037431 */ /* 0x000fc800000001ff */
[----:B------:R-:W-:Y:S05]  /*7810*/  RET.REL.NODEC R2 `(_ZN7cutlass13device_kernelINS_4gemm6kernel13GemmUniversalIN4cute5tupleIJiiiiEEENS1_10collective13CollectiveMmaINS1_35MainloopSm100TmaUmmaWarpSpecializedILi4ELi2ELi4ENS5_IJNS4_1CILi2EEESB_NSA_ILi1EEEEEEEENS5_IJNSA_ILi128EEENSA_ILi64EEESF_EEENS_12float_e4m3_tENS5_IJlSC_lEEESI_SJ_NS4_8TiledMMAINS4_8MMA_AtomIJNS4_10MMA_TraitsINS4_25SM100_MMA_F8F6F4_2x1SM_SSEJSI_SI_fSF_SG_NS4_17integral_constantINS4_4UMMA5MajorELSQ_0EEESR_NSO_INSP_7ScaleInELSS_0EEEST_EEEEEENS4_6LayoutINS5_IJSC_SC_SC_EEENS5_IJNSA_ILi0EEESY_SY_EEEEENS5_IJNS4_10UnderscoreES11_S11_EEEEENS4_28SM100_TMA_2SM_LOAD_MULTICASTENS4_14ComposedLayoutINS4_7SwizzleILi3ELi4ELi3EEENS4_18smem_ptr_flag_bitsILi8EEENSW_INS5_IJNSA_ILi8EEESF_EEENS5_IJSF_SC_EEEEEEEvNS4_8identityENS4_18SM100_TMA_2SM_LOADES1E_vS1F_EENS_8epilogue10collective18CollectiveEpilogueINS1I_23Sm100TmaWarpSpecializedILi1ELi1ELi32ELb0ELb0EEEJNS5_IJSG_SG_SF_EEENS5_IJNSW_ISG_SC_EES1O_EEESI_SJ_SI_SJ_NS1I_6fusion15FusionCallbacksIS1M_NS1Q_17LinearCombinationISI_fSI_fLNS_15FloatRoundStyleE2EEES1N_S1P_JEEENS4_5SM1004TMEM4LOAD26SM100_TMEM_LOAD_32dp32b32xENS4_13SM90_TMA_LOADENS15_INS16_ILi2ELi4ELi3EEES19_NSW_INS5_IJS1A_SG_EEENS5_IJSG_SC_EEEEEEENS4_39AutoVectorizingCopyWithAssumedAlignmentILi128EEENS4_14SM90_TMA_STOREES25_S27_S27_EEEvvEEEEvNT_6ParamsE) ;  /* 0xffffff8402f87950 */ /* 0x000fea0003c3ffff */
        .weak           $__internal_1_$__cuda_sm10x_tcgen05_guardrail_trap_phase_invalid_during_alloc
        .type           $__internal_1_$__cuda_sm10x_tcgen05_guardrail_trap_phase_invalid_during_alloc,@function
        .size           $__internal_1_$__cuda_sm10x_tcgen05_guardrail_trap_phase_invalid_during_alloc,($__internal_2_$__cuda_sm10x_tcgen05_guardrail_trap_unallocated_columns_being_dealloced - $__internal_1_$__cuda_sm10x_tcgen05_guardrail_trap_phase_invalid_during_alloc)
$__internal_1_$__cuda_sm10x_tcgen05_guardrail_trap_phase_invalid_during_alloc:
[----:B------:R-:W-:Y:S05]  /*7820*/  BPT.TRAP 0x1 ;  /* 0x000000040000795c */ /* 0x000fea0000300000 */
[----:B------:R-:W-:-:S04]  /*7830*/  MOV R5, 0x0 ;  /* 0x0000000000057802 */ /* 0x000fc80000000f00 */
[----:B------:R-:W-:Y:S05]  /*7840*/  RET.REL.NODEC R4 `(_ZN7cutlass13device_kernelINS_4gemm6kernel13GemmUniversalIN4cute5tupleIJiiiiEEENS1_10collective13CollectiveMmaINS1_35MainloopSm100TmaUmmaWarpSpecializedILi4ELi2ELi4ENS5_IJNS4_1CILi2EEESB_NSA_ILi1EEEEEEEENS5_IJNSA_ILi128EEENSA_ILi64EEESF_EEENS_12float_e4m3_tENS5_IJlSC_lEEESI_SJ_NS4_8TiledMMAINS4_8MMA_AtomIJNS4_10MMA_TraitsINS4_25SM100_MMA_F8F6F4_2x1SM_SSEJSI_SI_fSF_SG_NS4_17integral_constantINS4_4UMMA5MajorELSQ_0EEESR_NSO_INSP_7ScaleInELSS_0EEEST_EEEEEENS4_6LayoutINS5_IJSC_SC_SC_EEENS5_IJNSA_ILi0EEESY_SY_EEEEENS5_IJNS4_10UnderscoreES11_S11_EEEEENS4_28SM100_TMA_2SM_LOAD_MULTICASTENS4_14ComposedLayoutINS4_7SwizzleILi3ELi4ELi3EEENS4_18smem_ptr_flag_bitsILi8EEENSW_INS5_IJNSA_ILi8EEESF_EEENS5_IJSF_SC_EEEEEEEvNS4_8identityENS4_18SM100_TMA_2SM_LOADES1E_vS1F_EENS_8epilogue10collective18CollectiveEpilogueINS1I_23Sm100TmaWarpSpecializedILi1ELi1ELi32ELb0ELb0EEEJNS5_IJSG_SG_SF_EEENS5_IJNSW_ISG_SC_EES1O_EEESI_SJ_SI_SJ_NS1I_6fusion15FusionCallbacksIS1M_NS1Q_17LinearCombinationISI_fSI_fLNS_15FloatRoundStyleE2EEES1N_S1P_JEEENS4_5SM1004TMEM4LOAD26SM100_TMEM_LOAD_32dp32b32xENS4_13SM90_TMA_LOADENS15_INS16_ILi2ELi4ELi3EEES19_NSW_INS5_IJS1A_SG_EEENS5_IJSG_SC_EEEEEEENS4_39AutoVectorizingCopyWithAssumedAlignmentILi128EEENS4_14SM90_TMA_STOREES25_S27_S27_EEEvvEEEEvNT_6ParamsE) ;  /* 0xffffff8404ec7950 */ /* 0x000fea0003c3ffff */
        .weak           $__internal_2_$__cuda_sm10x_tcgen05_guardrail_trap_unallocated_columns_being_dealloced
        .type           $__internal_2_$__cuda_sm10x_tcgen05_guardrail_trap_unallocated_columns_being_dealloced,@function
        .size           $__internal_2_$__cuda_sm10x_tcgen05_guardrail_trap_unallocated_columns_being_dealloced,(.L_x_149 - $__internal_2_$__cuda_sm10x_tcgen05_guardrail_trap_unallocated_columns_being_dealloced)
$__internal_2_$__cuda_sm10x_tcgen05_guardrail_trap_unallocated_columns_being_dealloced:
[----:B------:R-:W-:Y:S05]  /*7850*/  BPT.TRAP 0x1 ;  /* 0x000000040000795c */ /* 0x000fea0000300000 */
[----:B------:R-:W-:-:S04]  /*7860*/  HFMA2 R3, -RZ, RZ, 0, 0 ;  /* 0x00000000ff037431 */ /* 0x000fc800000001ff */
[----:B------:R-:W-:Y:S05]  /*7870*/  RET.REL.NODEC R2 `(_ZN7cutlass13device_kernelINS_4gemm6kernel13GemmUniversalIN4cute5tupleIJiiiiEEENS1_10collective13CollectiveMmaINS1_35MainloopSm100TmaUmmaWarpSpecializedILi4ELi2ELi4ENS5_IJNS4_1CILi2EEESB_NSA_ILi1EEEEEEEENS5_IJNSA_ILi128EEENSA_ILi64EEESF_EEENS_12float_e4m3_tENS5_IJlSC_lEEESI_SJ_NS4_8TiledMMAINS4_8MMA_AtomIJNS4_10MMA_TraitsINS4_25SM100_MMA_F8F6F4_2x1SM_SSEJSI_SI_fSF_SG_NS4_17integral_constantINS4_4UMMA5MajorELSQ_0EEESR_NSO_INSP_7ScaleInELSS_0EEEST_EEEEEENS4_6LayoutINS5_IJSC_SC_SC_EEENS5_IJNSA_ILi0EEESY_SY_EEEEENS5_IJNS4_10UnderscoreES11_S11_EEEEENS4_28SM100_TMA_2SM_LOAD_MULTICASTENS4_14ComposedLayoutINS4_7SwizzleILi3ELi4ELi3EEENS4_18smem_ptr_flag_bitsILi8EEENSW_INS5_IJNSA_ILi8EEESF_EEENS5_IJSF_SC_EEEEEEEvNS4_8identityENS4_18SM100_TMA_2SM_LOADES1E_vS1F_EENS_8epilogue10collective18CollectiveEpilogueINS1I_23Sm100TmaWarpSpecializedILi1ELi1ELi32ELb0ELb0EEEJNS5_IJSG_SG_SF_EEENS5_IJNSW_ISG_SC_EES1O_EEESI_SJ_SI_SJ_NS1I_6fusion15FusionCallbacksIS1M_NS1Q_17LinearCombinationISI_fSI_fLNS_15FloatRoundStyleE2EEES1N_S1P_JEEENS4_5SM1004TMEM4LOAD26SM100_TMEM_LOAD_32dp32b32xENS4_13SM90_TMA_LOADENS15_INS16_ILi2ELi4ELi3EEES19_NSW_INS5_IJS1A_SG_EEENS5_IJSG_SC_EEEEEEENS4_39AutoVectorizingCopyWithAssumedAlignmentILi128EEENS4_14SM90_TMA_STOREES25_S27_S27_EEEvvEEEEvNT_6ParamsE) ;  /* 0xffffff8402e07950 */ /* 0x000fea0003c3ffff */
.L_x_148:
[----:B------:R-:W-:-:S00]  /*7880*/  BRA `(.L_x_148) ;  /* 0xfffffffc00fc7947 */ /* 0x000fc0000383ffff */
[----:B------:R-:W-:-:S00]  /*7890*/  NOP ;  /* 0x0000000000007918 */ /* 0x000fc00000000000 */
        /* <DEDUP_REMOVED lines=14> */
.L_x_149:


//--------------------- .nv.global.init           --------------------------
	.section	.nv.global.init,"aw",@progbits
.nv.global.init:
	.type		$str$27,@object
	.size		$str$27,($str$28 - $str$27)
$str$27:
        /*0000*/ 	.byte	0x28, 0x61, 0x64, 0x64, 0x72, 0x65, 0x73, 0x73, 0x20, 0x26, 0x20, 0x6d, 0x61, 0x73, 0x6b, 0x29
        /*0010*/ 	.byte	0x20, 0x3d, 0x3d, 0x20, 0x30, 0x00
	.type		$str$28,@object
	.size		$str$28,($str$26 - $str$28)
$str$28:
        /*0016*/ 	.byte	0x2f, 0x74, 0x6d, 0x70, 0x2f, 0x63, 0x75, 0x74, 0x6c, 0x61, 0x73, 0x73, 0x5f, 0x73, 0x77, 0x65
        /*0026*/ 	.byte	0x65, 0x70, 0x5f, 0x73, 0x72, 0x63, 0x2f, 0x69, 0x6e, 0x63, 0x6c, 0x75, 0x64, 0x65, 0x2f, 0x63
        /*0036*/ 	.byte	0x75, 0x74, 0x65, 0x2f, 0x70, 0x6f, 0x69, 0x6e, 0x74, 0x65, 0x72, 0x5f, 0x66, 0x6c, 0x61, 0x67
        /*0046*/ 	.byte	0x67, 0x65, 0x64, 0x2e, 0x68, 0x70, 0x70, 0x00
	.type		$str$26,@object
	.size		$str$26,($str$25 - $str$26)
$str$26:
        /*004e*/ 	.byte	0x2f, 0x74, 0x6d, 0x70, 0x2f, 0x63, 0x75, 0x74, 0x6c, 0x61, 0x73, 0x73, 0x5f, 0x73, 0x77, 0x65
        /*005e*/ 	.byte	0x65, 0x70, 0x5f, 0x73, 0x72, 0x63, 0x2f, 0x69, 0x6e, 0x63, 0x6c, 0x75, 0x64, 0x65, 0x2f, 0x63
        /*006e*/ 	.byte	0x75, 0x74, 0x65, 0x2f, 0x61, 0x74, 0x6f, 0x6d, 0x2f, 0x63, 0x6f, 0x70, 0x79, 0x5f, 0x74, 0x72
        /*007e*/ 	.byte	0x61, 0x69, 0x74, 0x73, 0x5f, 0x73, 0x6d, 0x31, 0x30, 0x30, 0x2e, 0x68, 0x70, 0x70, 0x00
	.type		$str$25,@object
	.size		$str$25,(__unnamed_1 - $str$25)
$str$25:
        /*008d*/ 	.byte	0x28, 0x28, 0x75, 0x69, 0x6e, 0x74, 0x33, 0x32, 0x5f, 0x74, 0x28, 0x74, 0x68, 0x72, 0x65, 0x61
        /*009d*/ 	.byte	0x64, 0x49, 0x64, 0x78, 0x2e, 0x78, 0x29, 0x20, 0x2f, 0x20, 0x33, 0x32, 0x29, 0x20, 0x25, 0x20
        /*00ad*/ 	.byte	0x34, 0x29, 0x20, 0x3d, 0x3d, 0x20, 0x28, 0x28, 0x28, 0x74, 0x6d, 0x65, 0x6d, 0x5f, 0x61, 0x64
        /*00bd*/ 	.byte	0x64, 0x72, 0x20, 0x3e, 0x3e, 0x20, 0x31, 0x36, 0x29, 0x20, 0x2f, 0x20, 0x33, 0x32, 0x29, 0x20
        /*00cd*/ 	.byte	0x25, 0x20, 0x34, 0x29, 0x00
	.type		__unnamed_1,@object
	.size		__unnamed_1,(__unnamed_2 - __unnamed_1)
__unnamed_1:
        /*00d2*/ 	.byte	0x61, 0x75, 0x74, 0x6f, 0x20, 0x63, 0x75, 0x74, 0x65, 0x3a, 0x3a, 0x61, 0x73, 0x5f, 0x70, 0x6f
        /* <DEDUP_REMOVED lines=24> */
        /*0262*/ 	.byte	0x3c, 0x34, 0x30, 0x39, 0x36, 0x3e, 0x3e, 0x3e, 0x3e, 0x5d, 0x00
	.type		__unnamed_2,@object
	.size		__unnamed_2,(.L_2 - __unnamed_2)
__unnamed_2:
        /* <DEDUP_REMOVED lines=40> */
        /*04ed*/ 	.byte	0x74, 0x65, 0x3a, 0x3a, 0x43, 0x3c, 0x30, 0x3e, 0x3e, 0x3e, 0x3e, 0x5d, 0x00
.L_2:


//--------------------- .nv.shared._ZN7cutlass13device_kernelINS_4gemm6kernel13GemmUniversalIN4cute5tupleIJiiiiEEENS1_10collective13CollectiveMmaINS1_35MainloopSm100TmaUmmaWarpSpecializedILi4ELi2ELi4ENS5_IJNS4_1CILi2EEESB_NSA_ILi1EEEEEEEENS5_IJNSA_ILi128EEENSA_ILi64EEESF_EEENS_12float_e4m3_tENS5_IJlSC_lEEESI_SJ_NS4_8TiledMMAINS4_8MMA_AtomIJNS4_10MMA_TraitsINS4_25SM100_MMA_F8F6F4_2x1SM_SSEJSI_SI_fSF_SG_NS4_17integral_constantINS4_4UMMA5MajorELSQ_0EEESR_NSO_INSP_7ScaleInELSS_0EEEST_EEEEEENS4_6LayoutINS5_IJSC_SC_SC_EEENS5_IJNSA_ILi0EEESY_SY_EEEEENS5_IJNS4_10UnderscoreES11_S11_EEEEENS4_28SM100_TMA_2SM_LOAD_MULTICASTENS4_14ComposedLayoutINS4_7SwizzleILi3ELi4ELi3EEENS4_18smem_ptr_flag_bitsILi8EEENSW_INS5_IJNSA_ILi8EEESF_EEENS5_IJSF_SC_EEEEEEEvNS4_8identityENS4_18SM100_TMA_2SM_LOADES1E_vS1F_EENS_8epilogue10collective18CollectiveEpilogueINS1I_23Sm100TmaWarpSpecializedILi1ELi1ELi32ELb0ELb0EEEJNS5_IJSG_SG_SF_EEENS5_IJNSW_ISG_SC_EES1O_EEESI_SJ_SI_SJ_NS1I_6fusion15FusionCallbacksIS1M_NS1Q_17LinearCombinationISI_fSI_fLNS_15FloatRoundStyleE2EEES1N_S1P_JEEENS4_5SM1004TMEM4LOAD26SM100_TMEM_LOAD_32dp32b32xENS4_13SM90_TMA_LOADENS15_INS16_ILi2ELi4ELi3EEES19_NSW_INS5_IJS1A_SG_EEENS5_IJSG_SC_EEEEEEENS4_39AutoVectorizingCopyWithAssumedAlignmentILi128EEENS4_14SM90_TMA_STOREES25_S27_S27_EEEvvEEEEvNT_6ParamsE --------------------------
	.section	.nv.shared._ZN7cutlass13device_kernelINS_4gemm6kernel13GemmUniversalIN4cute5tupleIJiiiiEEENS1_10collective13CollectiveMmaINS1_35MainloopSm100TmaUmmaWarpSpecializedILi4ELi2ELi4ENS5_IJNS4_1CILi2EEESB_NSA_ILi1EEEEEEEENS5_IJNSA_ILi128EEENSA_ILi64EEESF_EEENS_12float_e4m3_tENS5_IJlSC_lEEESI_SJ_NS4_8TiledMMAINS4_8MMA_AtomIJNS4_10MMA_TraitsINS4_25SM100_MMA_F8F6F4_2x1SM_SSEJSI_SI_fSF_SG_NS4_17integral_constantINS4_4UMMA5MajorELSQ_0EEESR_NSO_INSP_7ScaleInELSS_0EEEST_EEEEEENS4_6LayoutINS5_IJSC_SC_SC_EEENS5_IJNSA_ILi0EEESY_SY_EEEEENS5_IJNS4_10UnderscoreES11_S11_EEEEENS4_28SM100_TMA_2SM_LOAD_MULTICASTENS4_14ComposedLayoutINS4_7SwizzleILi3ELi4ELi3EEENS4_18smem_ptr_flag_bitsILi8EEENSW_INS5_IJNSA_ILi8EEESF_EEENS5_IJSF_SC_EEEEEEEvNS4_8identityENS4_18SM100_TMA_2SM_LOADES1E_vS1F_EENS_8epilogue10collective18CollectiveEpilogueINS1I_23Sm100TmaWarpSpecializedILi1ELi1ELi32ELb0ELb0EEEJNS5_IJSG_SG_SF_EEENS5_IJNSW_ISG_SC_EES1O_EEESI_SJ_SI_SJ_NS1I_6fusion15FusionCallbacksIS1M_NS1Q_17LinearCombinationISI_fSI_fLNS_15FloatRoundStyleE2EEES1N_S1P_JEEENS4_5SM1004TMEM4LOAD26SM100_TMEM_LOAD_32dp32b32xENS4_13SM90_TMA_LOADENS15_INS16_ILi2ELi4ELi3EEES19_NSW_INS5_IJS1A_SG_EEENS5_IJSG_SC_EEEEEEENS4_39AutoVectorizingCopyWithAssumedAlignmentILi128EEENS4_14SM90_TMA_STOREES25_S27_S27_EEEvvEEEEvNT_6ParamsE,"aw",@nobits
	.sectionflags	@""
	.align	16
	.zero		1024


//--------------------- .nv.shared.reserved.0     --------------------------
	.section	.nv.shared.reserved.0,"aw",@nobits
	.weak		__nv_reservedSMEM_offset_0_alias
	.size		__nv_reservedSMEM_offset_0_alias, 0, 64
	.other		__nv_reservedSMEM_offset_0_alias,@"STO_CUDA_RESERVED_SHARED STV_DEFAULT"
__nv_reservedSMEM_offset_0_alias:
	.zero		0
.nv.shared.reserved.0:
	.zero		64
	.weak		__nv_reservedSMEM_tcgen05_partition
	.type		__nv_reservedSMEM_tcgen05_partition,@object
	.size		__nv_reservedSMEM_tcgen05_partition,(.L_0 - __nv_reservedSMEM_tcgen05_partition)
__nv_reservedSMEM_tcgen05_partition:
	.zero		32
.L_0:


//--------------------- .nv.global                --------------------------
	.section	.nv.global,"aw",@nobits
.nv.global:
	.type		_ZN39_INTERNAL_7cab7022_4_k_cu_1d01a7c2_86254cute1_E,@object
	.size		_ZN39_INTERNAL_7cab7022_4_k_cu_1d01a7c2_86254cute1_E,(_ZN39_INTERNAL_7cab7022_4_k_cu_1d01a7c2_86254cuda3std3__45__cpo6cbeginE - _ZN39_INTERNAL_7cab7022_4_k_cu_1d01a7c2_86254cute1_E)
_ZN39_INTERNAL_7cab7022_4_k_cu_1d01a7c2_86254cute1_E:
	.zero		1
	.type		_ZN39_INTERNAL_7cab7022_4_k_cu_1d01a7c2_86254cuda3std3__45__cpo6cbeginE,@object
	.size		_ZN39_INTERNAL_7cab7022_4_k_cu_1d01a7c2_86254cuda3std3__45__cpo6cbeginE,(_ZN39_INTERNAL_7cab7022_4_k_cu_1d01a7c2_86254cuda3std3__48in_placeE - _ZN39_INTERNAL_7cab7022_4_k_cu_1d01a7c2_86254cuda3std3__45__cpo6cbeginE)
_ZN39_INTERNAL_7cab7022_4_k_cu_1d01a7c2_86254cuda3std3__45__cpo6cbeginE:
	.zero		1
	.type		_ZN39_INTERNAL_7cab7022_4_k_cu_1d01a7c2_86254cuda3std3__48in_placeE,@object
	.size		_ZN39_INTERNAL_7cab7022_4_k_cu_1d01a7c2_86254cuda3std3__48in_placeE,(_ZN39_INTERNAL_7cab7022_4_k_cu_1d01a7c2_86254cuda3std6ranges3__45__cpo9iter_moveE - _ZN39_INTERNAL_7cab7022_4_k_cu_1d01a7c2_86254cuda3std3__48in_placeE)
_ZN39_INTERNAL_7cab7022_4_k_cu_1d01a7c2_86254cuda3std3__48in_placeE:
	.zero		1
	.type		_ZN39_INTERNAL_7cab7022_4_k_cu_1d01a7c2_86254cuda3std6ranges3__45__cpo9iter_moveE,@object
	.size		_ZN39_INTERNAL_7cab7022_4_k_cu_1d01a7c2_86254cuda3std6ranges3__45__cpo9iter_moveE,(_ZN39_INTERNAL_7cab7022_4_k_cu_1d01a7c2_86254cuda3std3__45__cpo5beginE - _ZN39_INTERNAL_7cab7022_4_k_cu_1d01a7c2_86254cuda3std6ranges3__45__cpo9iter_moveE)
_ZN39_INTERNAL_7cab7022_4_k_cu_1d01a7c2_86254cuda3std6ranges3__45__cpo9iter_moveE:
	.zero		1
	.type		_ZN39_INTERNAL_7cab7022_4_k_cu_1d01a7c2_86254cuda3std3__45__cpo5beginE,@object
	.size		_ZN39_INTERNAL_7cab7022_4_k_cu_1d01a7c2_86254cuda3std3__45__cpo5beginE,(_ZN39_INTERNAL_7cab7022_4_k_cu_1d01a7c2_86254cuda3std3__441_GLOBAL__N__7cab7022_4_k_cu_1d01a7c2_86256ignoreE - _ZN39_INTERNAL_7cab7022_4_k_cu_1d01a7c2_86254cuda3std3__45__cpo5beginE)
_ZN39_INTERNAL_7cab7022_4_k_cu_1d01a7c2_86254cuda3std3__45__cpo5beginE:
	.zero		1
	.type		_ZN39_INTERNAL_7cab7022_4_k_cu_1d01a7c2_86254cuda3std3__441_GLOBAL__N__7cab7022_4_k_cu_1d01a7c2_86256ignoreE,@object
	.size		_ZN39_INTERNAL_7cab7022_4_k_cu_1d01a7c2_86254cuda3std3__441_GLOBAL__N__7cab7022_4_k_cu_1d01a7c2_86256ignoreE,(_ZN39_INTERNAL_7cab7022_4_k_cu_1d01a7c2_86254cute7productE - _ZN39_INTERNAL_7cab7022_4_k_cu_1d01a7c2_86254cuda3std3__441_GLOBAL__N__7cab7022_4_k_cu_1d01a7c2_86256ignoreE)
_ZN39_INTERNAL_7cab7022_4_k_cu_1d01a7c2_86254cuda3std3__441_GLOBAL__N__7cab7022_4_k_cu_1d01a7c2_86256ignoreE:
	.zero		1
	.type		_ZN39_INTERNAL_7cab7022_4_k_cu_1d01a7c2_86254cute7productE,@object
	.size		_ZN39_INTERNAL_7cab7022_4_k_cu_1d01a7c2_86254cute7productE,(_ZN39_INTERNAL_7cab7022_4_k_cu_1d01a7c2_86254cuda3std3__45__cpo3endE - _ZN39_INTERNAL_7cab7022_4_k_cu_1d01a7c2_86254cute7productE)
_ZN39_INTERNAL_7cab7022_4_k_cu_1d01a7c2_86254cute7productE:
	.zero		1
	.type		_ZN39_INTERNAL_7cab7022_4_k_cu_1d01a7c2_86254cuda3std3__45__cpo3endE,@object
	.size		_ZN39_INTERNAL_7cab7022_4_k_cu_1d01a7c2_86254cuda3std3__45__cpo3endE,(_ZN39_INTERNAL_7cab7022_4_k_cu_1d01a7c2_86254cuda3std3__419piecewise_constructE - _ZN39_INTERNAL_7cab7022_4_k_cu_1d01a7c2_86254cuda3std3__45__cpo3endE)
_ZN39_INTERNAL_7cab7022_4_k_cu_1d01a7c2_86254cuda3std3__45__cpo3endE:
	.zero		1
	.type		_ZN39_INTERNAL_7cab7022_4_k_cu_1d01a7c2_86254cuda3std3__419piecewise_constructE,@object
	.size		_ZN39_INTERNAL_7cab7022_4_k_cu_1d01a7c2_86254cuda3std3__419piecewise_constructE,(_ZN39_INTERNAL_7cab7022_4_k_cu_1d01a7c2_86254cuda3std3__45__cpo4cendE - _ZN39_INTERNAL_7cab7022_4_k_cu_1d01a7c2_86254cuda3std3__419piecewise_constructE)
_ZN39_INTERNAL_7cab7022_4_k_cu_1d01a7c2_86254cuda3std3__419piecewise_constructE:
	.zero		1
	.type		_ZN39_INTERNAL_7cab7022_4_k_cu_1d01a7c2_86254cuda3std3__45__cpo4cendE,@object
	.size		_ZN39_INTERNAL_7cab7022_4_k_cu_1d01a7c2_86254cuda3std3__45__cpo4cendE,(_ZN39_INTERNAL_7cab7022_4_k_cu_1d01a7c2_86254cuda3std6ranges3__45__cpo4swapE - _ZN39_INTERNAL_7cab7022_4_k_cu_1d01a7c2_86254cuda3std3__45__cpo4cendE)
_ZN39_INTERNAL_7cab7022_4_k_cu_1d01a7c2_86254cuda3std3__45__cpo4cendE:
	.zero		1
	.type		_ZN39_INTERNAL_7cab7022_4_k_cu_1d01a7c2_86254cuda3std6ranges3__45__cpo4swapE,@object
	.size		_ZN39_INTERNAL_7cab7022_4_k_cu_1d01a7c2_86254cuda3std6ranges3__45__cpo4swapE,(.L_10 - _ZN39_INTERNAL_7cab7022_4_k_cu_1d01a7c2_86254cuda3std6ranges3__45__cpo4swapE)
_ZN39_INTERNAL_7cab7022_4_k_cu_1d01a7c2_86254cuda3std6ranges3__45__cpo4swapE:
	.zero		1
.L_10:


//--------------------- .nv.constant0._ZN7cutlass13device_kernelINS_4gemm6kernel13GemmUniversalIN4cute5tupleIJiiiiEEENS1_10collective13CollectiveMmaINS1_35MainloopSm100TmaUmmaWarpSpecializedILi4ELi2ELi4ENS5_IJNS4_1CILi2EEESB_NSA_ILi1EEEEEEEENS5_IJNSA_ILi128EEENSA_ILi64EEESF_EEENS_12float_e4m3_tENS5_IJlSC_lEEESI_SJ_NS4_8TiledMMAINS4_8MMA_AtomIJNS4_10MMA_TraitsINS4_25SM100_MMA_F8F6F4_2x1SM_SSEJSI_SI_fSF_SG_NS4_17integral_constantINS4_4UMMA5MajorELSQ_0EEESR_NSO_INSP_7ScaleInELSS_0EEEST_EEEEEENS4_6LayoutINS5_IJSC_SC_SC_EEENS5_IJNSA_ILi0EEESY_SY_EEEEENS5_IJNS4_10UnderscoreES11_S11_EEEEENS4_28SM100_TMA_2SM_LOAD_MULTICASTENS4_14ComposedLayoutINS4_7SwizzleILi3ELi4ELi3EEENS4_18smem_ptr_flag_bitsILi8EEENSW_INS5_IJNSA_ILi8EEESF_EEENS5_IJSF_SC_EEEEEEEvNS4_8identityENS4_18SM100_TMA_2SM_LOADES1E_vS1F_EENS_8epilogue10collective18CollectiveEpilogueINS1I_23Sm100TmaWarpSpecializedILi1ELi1ELi32ELb0ELb0EEEJNS5_IJSG_SG_SF_EEENS5_IJNSW_ISG_SC_EES1O_EEESI_SJ_SI_SJ_NS1I_6fusion15FusionCallbacksIS1M_NS1Q_17LinearCombinationISI_fSI_fLNS_15FloatRoundStyleE2EEES1N_S1P_JEEENS4_5SM1004TMEM4LOAD26SM100_TMEM_LOAD_32dp32b32xENS4_13SM90_TMA_LOADENS15_INS16_ILi2ELi4ELi3EEES19_NSW_INS5_IJS1A_SG_EEENS5_IJSG_SC_EEEEEEENS4_39AutoVectorizingCopyWithAssumedAlignmentILi128EEENS4_14SM90_TMA_STOREES25_S27_S27_EEEvvEEEEvNT_6ParamsE --------------------------
	.section	.nv.constant0._ZN7cutlass13device_kernelINS_4gemm6kernel13GemmUniversalIN4cute5tupleIJiiiiEEENS1_10collective13CollectiveMmaINS1_35MainloopSm100TmaUmmaWarpSpecializedILi4ELi2ELi4ENS5_IJNS4_1CILi2EEESB_NSA_ILi1EEEEEEEENS5_IJNSA_ILi128EEENSA_ILi64EEESF_EEENS_12float_e4m3_tENS5_IJlSC_lEEESI_SJ_NS4_8TiledMMAINS4_8MMA_AtomIJNS4_10MMA_TraitsINS4_25SM100_MMA_F8F6F4_2x1SM_SSEJSI_SI_fSF_SG_NS4_17integral_constantINS4_4UMMA5MajorELSQ_0EEESR_NSO_INSP_7ScaleInELSS_0EEEST_EEEEEENS4_6LayoutINS5_IJSC_SC_SC_EEENS5_IJNSA_ILi0EEESY_SY_EEEEENS5_IJNS4_10UnderscoreES11_S11_EEEEENS4_28SM100_TMA_2SM_LOAD_MULTICASTENS4_14ComposedLayoutINS4_7SwizzleILi3ELi4ELi3EEENS4_18smem_ptr_flag_bitsILi8EEENSW_INS5_IJNSA_ILi8EEESF_EEENS5_IJSF_SC_EEEEEEEvNS4_8identityENS4_18SM100_TMA_2SM_LOADES1E_vS1F_EENS_8epilogue10collective18CollectiveEpilogueINS1I_23Sm100TmaWarpSpecializedILi1ELi1ELi32ELb0ELb0EEEJNS5_IJSG_SG_SF_EEENS5_IJNSW_ISG_SC_EES1O_EEESI_SJ_SI_SJ_NS1I_6fusion15FusionCallbacksIS1M_NS1Q_17LinearCombinationISI_fSI_fLNS_15FloatRoundStyleE2EEES1N_S1P_JEEENS4_5SM1004TMEM4LOAD26SM100_TMEM_LOAD_32dp32b32xENS4_13SM90_TMA_LOADENS15_INS16_ILi2ELi4ELi3EEES19_NSW_INS5_IJS1A_SG_EEENS5_IJSG_SC_EEEEEEENS4_39AutoVectorizingCopyWithAssumedAlignmentILi128EEENS4_14SM90_TMA_STOREES25_S27_S27_EEEvvEEEEvNT_6ParamsE,"a",@progbits
	.sectionflags	@""
	.align	4
.nv.constant0._ZN7cutlass13device_kernelINS_4gemm6kernel13GemmUniversalIN4cute5tupleIJiiiiEEENS1_10collective13CollectiveMmaINS1_35MainloopSm100TmaUmmaWarpSpecializedILi4ELi2ELi4ENS5_IJNS4_1CILi2EEESB_NSA_ILi1EEEEEEEENS5_IJNSA_ILi128EEENSA_ILi64EEESF_EEENS_12float_e4m3_tENS5_IJlSC_lEEESI_SJ_NS4_8TiledMMAINS4_8MMA_AtomIJNS4_10MMA_TraitsINS4_25SM100_MMA_F8F6F4_2x1SM_SSEJSI_SI_fSF_SG_NS4_17integral_constantINS4_4UMMA5MajorELSQ_0EEESR_NSO_INSP_7ScaleInELSS_0EEEST_EEEEEENS4_6LayoutINS5_IJSC_SC_SC_EEENS5_IJNSA_ILi0EEESY_SY_EEEEENS5_IJNS4_10UnderscoreES11_S11_EEEEENS4_28SM100_TMA_2SM_LOAD_MULTICASTENS4_14ComposedLayoutINS4_7SwizzleILi3ELi4ELi3EEENS4_18smem_ptr_flag_bitsILi8EEENSW_INS5_IJNSA_ILi8EEESF_EEENS5_IJSF_SC_EEEEEEEvNS4_8identityENS4_18SM100_TMA_2SM_LOADES1E_vS1F_EENS_8epilogue10collective18CollectiveEpilogueINS1I_23Sm100TmaWarpSpecializedILi1ELi1ELi32ELb0ELb0EEEJNS5_IJSG_SG_SF_EEENS5_IJNSW_ISG_SC_EES1O_EEESI_SJ_SI_SJ_NS1I_6fusion15FusionCallbacksIS1M_NS1Q_17LinearCombinationISI_fSI_fLNS_15FloatRoundStyleE2EEES1N_S1P_JEEENS4_5SM1004TMEM4LOAD26SM100_TMEM_LOAD_32dp32b32xENS4_13SM90_TMA_LOADENS15_INS16_ILi2ELi4ELi3EEES19_NSW_INS5_IJS1A_SG_EEENS5_IJSG_SC_EEEEEEENS4_39AutoVectorizingCopyWithAssumedAlignmentILi128EEENS4_14SM90_TMA_STOREES25_S27_S27_EEEvvEEEEvNT_6ParamsE:
	.zero		2944


//--------------------- SYMBOLS --------------------------

	.type		.nv.reservedSmem.offset0,@object
	.size		.nv.reservedSmem.offset0,0x4
	.type		.nv.reservedSmem.cap,@object
	.size		.nv.reservedSmem.cap,0x4
	.type		__assertfail,@function
